//
// Generated by NVIDIA NVVM Compiler
//
// Compiler Build ID: CL-36424714
// Cuda compilation tools, release 13.0, V13.0.88
// Based on NVVM 20.0.0
//

.version 9.0
.target sm_100
.address_size 64

	// .globl	_Z16color_jpl_kerneliiPKiS0_PKfS0_Pi
.global .align 1 .b8 _ZN34_INTERNAL_d79a47b7_4_k_cu_5ce906de4cuda3std3__45__cpo5beginE[1];
.global .align 1 .b8 _ZN34_INTERNAL_d79a47b7_4_k_cu_5ce906de4cuda3std3__45__cpo3endE[1];
.global .align 1 .b8 _ZN34_INTERNAL_d79a47b7_4_k_cu_5ce906de4cuda3std3__45__cpo6cbeginE[1];
.global .align 1 .b8 _ZN34_INTERNAL_d79a47b7_4_k_cu_5ce906de4cuda3std3__45__cpo4cendE[1];
.global .align 1 .b8 _ZN34_INTERNAL_d79a47b7_4_k_cu_5ce906de4cuda3std3__45__cpo6rbeginE[1];
.global .align 1 .b8 _ZN34_INTERNAL_d79a47b7_4_k_cu_5ce906de4cuda3std3__45__cpo4rendE[1];
.global .align 1 .b8 _ZN34_INTERNAL_d79a47b7_4_k_cu_5ce906de4cuda3std3__45__cpo7crbeginE[1];
.global .align 1 .b8 _ZN34_INTERNAL_d79a47b7_4_k_cu_5ce906de4cuda3std3__45__cpo5crendE[1];
.global .align 1 .b8 _ZN34_INTERNAL_d79a47b7_4_k_cu_5ce906de4cuda3std3__436_GLOBAL__N__d79a47b7_4_k_cu_5ce906de6ignoreE[1];
.global .align 1 .b8 _ZN34_INTERNAL_d79a47b7_4_k_cu_5ce906de4cuda3std3__419piecewise_constructE[1];
.global .align 1 .b8 _ZN34_INTERNAL_d79a47b7_4_k_cu_5ce906de4cuda3std3__48in_placeE[1];
.global .align 1 .b8 _ZN34_INTERNAL_d79a47b7_4_k_cu_5ce906de4cuda3std3__420unreachable_sentinelE[1];
.global .align 1 .b8 _ZN34_INTERNAL_d79a47b7_4_k_cu_5ce906de4cuda3std3__47nulloptE[1];
.global .align 1 .b8 _ZN34_INTERNAL_d79a47b7_4_k_cu_5ce906de4cuda3std3__48unexpectE[1];
.global .align 1 .b8 _ZN34_INTERNAL_d79a47b7_4_k_cu_5ce906de4cuda3std6ranges3__45__cpo4swapE[1];
.global .align 1 .b8 _ZN34_INTERNAL_d79a47b7_4_k_cu_5ce906de4cuda3std6ranges3__45__cpo9iter_moveE[1];
.global .align 1 .b8 _ZN34_INTERNAL_d79a47b7_4_k_cu_5ce906de4cuda3std6ranges3__45__cpo5beginE[1];
.global .align 1 .b8 _ZN34_INTERNAL_d79a47b7_4_k_cu_5ce906de4cuda3std6ranges3__45__cpo3endE[1];
.global .align 1 .b8 _ZN34_INTERNAL_d79a47b7_4_k_cu_5ce906de4cuda3std6ranges3__45__cpo6cbeginE[1];
.global .align 1 .b8 _ZN34_INTERNAL_d79a47b7_4_k_cu_5ce906de4cuda3std6ranges3__45__cpo4cendE[1];
.global .align 1 .b8 _ZN34_INTERNAL_d79a47b7_4_k_cu_5ce906de4cuda3std6ranges3__45__cpo7advanceE[1];
.global .align 1 .b8 _ZN34_INTERNAL_d79a47b7_4_k_cu_5ce906de4cuda3std6ranges3__45__cpo9iter_swapE[1];
.global .align 1 .b8 _ZN34_INTERNAL_d79a47b7_4_k_cu_5ce906de4cuda3std6ranges3__45__cpo4nextE[1];
.global .align 1 .b8 _ZN34_INTERNAL_d79a47b7_4_k_cu_5ce906de4cuda3std6ranges3__45__cpo4prevE[1];
.global .align 1 .b8 _ZN34_INTERNAL_d79a47b7_4_k_cu_5ce906de4cuda3std6ranges3__45__cpo4dataE[1];
.global .align 1 .b8 _ZN34_INTERNAL_d79a47b7_4_k_cu_5ce906de4cuda3std6ranges3__45__cpo5cdataE[1];
.global .align 1 .b8 _ZN34_INTERNAL_d79a47b7_4_k_cu_5ce906de4cuda3std6ranges3__45__cpo4sizeE[1];
.global .align 1 .b8 _ZN34_INTERNAL_d79a47b7_4_k_cu_5ce906de4cuda3std6ranges3__45__cpo5ssizeE[1];
.global .align 1 .b8 _ZN34_INTERNAL_d79a47b7_4_k_cu_5ce906de4cuda3std6ranges3__45__cpo8distanceE[1];
.global .align 1 .b8 _ZN34_INTERNAL_d79a47b7_4_k_cu_5ce906de6thrust24THRUST_300001_SM_1000_NS8cuda_cub3parE[1];
.global .align 1 .b8 _ZN34_INTERNAL_d79a47b7_4_k_cu_5ce906de6thrust24THRUST_300001_SM_1000_NS8cuda_cub10par_nosyncE[1];
.global .align 1 .b8 _ZN34_INTERNAL_d79a47b7_4_k_cu_5ce906de6thrust24THRUST_300001_SM_1000_NS6system6detail10sequential3seqE[1];
.global .align 1 .b8 _ZN34_INTERNAL_d79a47b7_4_k_cu_5ce906de6thrust24THRUST_300001_SM_1000_NS12placeholders2_1E[1];
.global .align 1 .b8 _ZN34_INTERNAL_d79a47b7_4_k_cu_5ce906de6thrust24THRUST_300001_SM_1000_NS12placeholders2_2E[1];
.global .align 1 .b8 _ZN34_INTERNAL_d79a47b7_4_k_cu_5ce906de6thrust24THRUST_300001_SM_1000_NS12placeholders2_3E[1];
.global .align 1 .b8 _ZN34_INTERNAL_d79a47b7_4_k_cu_5ce906de6thrust24THRUST_300001_SM_1000_NS12placeholders2_4E[1];
.global .align 1 .b8 _ZN34_INTERNAL_d79a47b7_4_k_cu_5ce906de6thrust24THRUST_300001_SM_1000_NS12placeholders2_5E[1];
.global .align 1 .b8 _ZN34_INTERNAL_d79a47b7_4_k_cu_5ce906de6thrust24THRUST_300001_SM_1000_NS12placeholders2_6E[1];
.global .align 1 .b8 _ZN34_INTERNAL_d79a47b7_4_k_cu_5ce906de6thrust24THRUST_300001_SM_1000_NS12placeholders2_7E[1];
.global .align 1 .b8 _ZN34_INTERNAL_d79a47b7_4_k_cu_5ce906de6thrust24THRUST_300001_SM_1000_NS12placeholders2_8E[1];
.global .align 1 .b8 _ZN34_INTERNAL_d79a47b7_4_k_cu_5ce906de6thrust24THRUST_300001_SM_1000_NS12placeholders2_9E[1];
.global .align 1 .b8 _ZN34_INTERNAL_d79a47b7_4_k_cu_5ce906de6thrust24THRUST_300001_SM_1000_NS12placeholders3_10E[1];
.global .align 1 .b8 _ZN34_INTERNAL_d79a47b7_4_k_cu_5ce906de6thrust24THRUST_300001_SM_1000_NS3seqE[1];

.visible .entry _Z16color_jpl_kerneliiPKiS0_PKfS0_Pi(
	.param .u32 _Z16color_jpl_kerneliiPKiS0_PKfS0_Pi_param_0,
	.param .u32 _Z16color_jpl_kerneliiPKiS0_PKfS0_Pi_param_1,
	.param .u64 .ptr .align 1 _Z16color_jpl_kerneliiPKiS0_PKfS0_Pi_param_2,
	.param .u64 .ptr .align 1 _Z16color_jpl_kerneliiPKiS0_PKfS0_Pi_param_3,
	.param .u64 .ptr .align 1 _Z16color_jpl_kerneliiPKiS0_PKfS0_Pi_param_4,
	.param .u64 .ptr .align 1 _Z16color_jpl_kerneliiPKiS0_PKfS0_Pi_param_5,
	.param .u64 .ptr .align 1 _Z16color_jpl_kerneliiPKiS0_PKfS0_Pi_param_6
)
{
	.reg .pred 	%p<104>;
	.reg .b16 	%rs<66>;
	.reg .b32 	%r<84>;
	.reg .b64 	%rd<83>;

	ld.param.u32 	%r37, [_Z16color_jpl_kerneliiPKiS0_PKfS0_Pi_param_0];
	ld.param.u32 	%r38, [_Z16color_jpl_kerneliiPKiS0_PKfS0_Pi_param_1];
	ld.param.u64 	%rd10, [_Z16color_jpl_kerneliiPKiS0_PKfS0_Pi_param_2];
	ld.param.u64 	%rd11, [_Z16color_jpl_kerneliiPKiS0_PKfS0_Pi_param_3];
	ld.param.u64 	%rd12, [_Z16color_jpl_kerneliiPKiS0_PKfS0_Pi_param_5];
	ld.param.u64 	%rd13, [_Z16color_jpl_kerneliiPKiS0_PKfS0_Pi_param_6];
	cvta.to.global.u64 	%rd1, %rd11;
	cvta.to.global.u64 	%rd2, %rd12;
	cvta.to.global.u64 	%rd3, %rd13;
	mov.u32 	%r39, %tid.x;
	mov.u32 	%r40, %ctaid.x;
	mov.u32 	%r1, %ntid.x;
	mad.lo.s32 	%r78, %r40, %r1, %r39;
	setp.ge.s32 	%p1, %r78, %r37;
	@%p1 bra 	$L__BB0_47;
	mov.u32 	%r41, %nctaid.x;
	mul.lo.s32 	%r3, %r1, %r41;
	add.s64 	%rd4, %rd1, 16;
	cvta.to.global.u64 	%rd5, %rd10;
$L__BB0_2:
	mul.wide.s32 	%rd14, %r78, 4;
	add.s64 	%rd6, %rd3, %rd14;
	ld.global.u32 	%r42, [%rd6];
	setp.ne.s32 	%p2, %r42, -1;
	@%p2 bra 	$L__BB0_46;
	add.s64 	%rd16, %rd2, %rd14;
	ld.global.u32 	%r5, [%rd16];
	add.s64 	%rd17, %rd5, %rd14;
	ld.global.u32 	%r81, [%rd17];
	ld.global.u32 	%r7, [%rd17+4];
	setp.ge.s32 	%p3, %r81, %r7;
	@%p3 bra 	$L__BB0_45;
	add.s32 	%r43, %r81, 1;
	max.s32 	%r44, %r7, %r43;
	sub.s32 	%r8, %r44, %r81;
	and.b32  	%r9, %r8, 7;
	sub.s32 	%r45, %r81, %r44;
	setp.gt.u32 	%p4, %r45, -8;
	mov.b16 	%rs45, 1;
	@%p4 bra 	$L__BB0_23;
	and.b32  	%r46, %r8, -8;
	neg.s32 	%r79, %r46;
	mov.b16 	%rs45, 1;
$L__BB0_6:
	.pragma "nounroll";
	mul.wide.s32 	%rd18, %r81, 4;
	add.s64 	%rd7, %rd4, %rd18;
	ld.global.u32 	%r13, [%rd7+-16];
	mul.wide.s32 	%rd19, %r13, 4;
	add.s64 	%rd20, %rd3, %rd19;
	ld.global.u32 	%r47, [%rd20];
	setp.ne.s32 	%p5, %r47, -1;
	setp.ne.s32 	%p6, %r47, %r38;
	and.pred  	%p7, %p5, %p6;
	setp.eq.s32 	%p8, %r78, %r13;
	or.pred  	%p9, %p8, %p7;
	@%p9 bra 	$L__BB0_8;
	add.s64 	%rd22, %rd2, %rd19;
	ld.global.u32 	%r48, [%rd22];
	setp.gt.s32 	%p10, %r5, %r48;
	selp.b16 	%rs45, %rs45, 0, %p10;
$L__BB0_8:
	ld.global.u32 	%r14, [%rd7+-12];
	mul.wide.s32 	%rd23, %r14, 4;
	add.s64 	%rd24, %rd3, %rd23;
	ld.global.u32 	%r49, [%rd24];
	setp.ne.s32 	%p11, %r49, -1;
	setp.ne.s32 	%p12, %r49, %r38;
	and.pred  	%p13, %p11, %p12;
	setp.eq.s32 	%p14, %r78, %r14;
	or.pred  	%p15, %p14, %p13;
	@%p15 bra 	$L__BB0_10;
	add.s64 	%rd26, %rd2, %rd23;
	ld.global.u32 	%r50, [%rd26];
	setp.gt.s32 	%p16, %r5, %r50;
	selp.b16 	%rs45, %rs45, 0, %p16;
$L__BB0_10:
	ld.global.u32 	%r15, [%rd7+-8];
	mul.wide.s32 	%rd27, %r15, 4;
	add.s64 	%rd28, %rd3, %rd27;
	ld.global.u32 	%r51, [%rd28];
	setp.ne.s32 	%p17, %r51, -1;
	setp.ne.s32 	%p18, %r51, %r38;
	and.pred  	%p19, %p17, %p18;
	setp.eq.s32 	%p20, %r78, %r15;
	or.pred  	%p21, %p20, %p19;
	@%p21 bra 	$L__BB0_12;
	add.s64 	%rd30, %rd2, %rd27;
	ld.global.u32 	%r52, [%rd30];
	setp.gt.s32 	%p22, %r5, %r52;
	selp.b16 	%rs45, %rs45, 0, %p22;
$L__BB0_12:
	ld.global.u32 	%r16, [%rd7+-4];
	mul.wide.s32 	%rd31, %r16, 4;
	add.s64 	%rd32, %rd3, %rd31;
	ld.global.u32 	%r53, [%rd32];
	setp.ne.s32 	%p23, %r53, -1;
	setp.ne.s32 	%p24, %r53, %r38;
	and.pred  	%p25, %p23, %p24;
	setp.eq.s32 	%p26, %r78, %r16;
	or.pred  	%p27, %p26, %p25;
	@%p27 bra 	$L__BB0_14;
	add.s64 	%rd34, %rd2, %rd31;
	ld.global.u32 	%r54, [%rd34];
	setp.gt.s32 	%p28, %r5, %r54;
	selp.b16 	%rs45, %rs45, 0, %p28;
$L__BB0_14:
	ld.global.u32 	%r17, [%rd7];
	mul.wide.s32 	%rd35, %r17, 4;
	add.s64 	%rd36, %rd3, %rd35;
	ld.global.u32 	%r55, [%rd36];
	setp.ne.s32 	%p29, %r55, -1;
	setp.ne.s32 	%p30, %r55, %r38;
	and.pred  	%p31, %p29, %p30;
	setp.eq.s32 	%p32, %r78, %r17;
	or.pred  	%p33, %p32, %p31;
	@%p33 bra 	$L__BB0_16;
	add.s64 	%rd38, %rd2, %rd35;
	ld.global.u32 	%r56, [%rd38];
	setp.gt.s32 	%p34, %r5, %r56;
	selp.b16 	%rs45, %rs45, 0, %p34;
$L__BB0_16:
	ld.global.u32 	%r18, [%rd7+4];
	mul.wide.s32 	%rd39, %r18, 4;
	add.s64 	%rd40, %rd3, %rd39;
	ld.global.u32 	%r57, [%rd40];
	setp.ne.s32 	%p35, %r57, -1;
	setp.ne.s32 	%p36, %r57, %r38;
	and.pred  	%p37, %p35, %p36;
	setp.eq.s32 	%p38, %r78, %r18;
	or.pred  	%p39, %p38, %p37;
	@%p39 bra 	$L__BB0_18;
	add.s64 	%rd42, %rd2, %rd39;
	ld.global.u32 	%r58, [%rd42];
	setp.gt.s32 	%p40, %r5, %r58;
	selp.b16 	%rs45, %rs45, 0, %p40;
$L__BB0_18:
	ld.global.u32 	%r19, [%rd7+8];
	mul.wide.s32 	%rd43, %r19, 4;
	add.s64 	%rd44, %rd3, %rd43;
	ld.global.u32 	%r59, [%rd44];
	setp.ne.s32 	%p41, %r59, -1;
	setp.ne.s32 	%p42, %r59, %r38;
	and.pred  	%p43, %p41, %p42;
	setp.eq.s32 	%p44, %r78, %r19;
	or.pred  	%p45, %p44, %p43;
	@%p45 bra 	$L__BB0_20;
	add.s64 	%rd46, %rd2, %rd43;
	ld.global.u32 	%r60, [%rd46];
	setp.gt.s32 	%p46, %r5, %r60;
	selp.b16 	%rs45, %rs45, 0, %p46;
$L__BB0_20:
	ld.global.u32 	%r20, [%rd7+12];
	mul.wide.s32 	%rd47, %r20, 4;
	add.s64 	%rd48, %rd3, %rd47;
	ld.global.u32 	%r61, [%rd48];
	setp.ne.s32 	%p47, %r61, -1;
	setp.ne.s32 	%p48, %r61, %r38;
	and.pred  	%p49, %p47, %p48;
	setp.eq.s32 	%p50, %r78, %r20;
	or.pred  	%p51, %p50, %p49;
	@%p51 bra 	$L__BB0_22;
	add.s64 	%rd50, %rd2, %rd47;
	ld.global.u32 	%r62, [%rd50];
	setp.gt.s32 	%p52, %r5, %r62;
	selp.b16 	%rs45, %rs45, 0, %p52;
$L__BB0_22:
	add.s32 	%r81, %r81, 8;
	add.s32 	%r79, %r79, 8;
	setp.ne.s32 	%p53, %r79, 0;
	@%p53 bra 	$L__BB0_6;
$L__BB0_23:
	setp.eq.s32 	%p54, %r9, 0;
	@%p54 bra 	$L__BB0_44;
	and.b32  	%r24, %r8, 3;
	setp.lt.u32 	%p55, %r9, 4;
	@%p55 bra 	$L__BB0_34;
	mul.wide.s32 	%rd51, %r81, 4;
	add.s64 	%rd8, %rd1, %rd51;
	ld.global.u32 	%r25, [%rd8];
	mul.wide.s32 	%rd52, %r25, 4;
	add.s64 	%rd53, %rd3, %rd52;
	ld.global.u32 	%r63, [%rd53];
	setp.ne.s32 	%p56, %r63, -1;
	setp.ne.s32 	%p57, %r63, %r38;
	and.pred  	%p58, %p56, %p57;
	setp.eq.s32 	%p59, %r78, %r25;
	or.pred  	%p60, %p59, %p58;
	@%p60 bra 	$L__BB0_27;
	add.s64 	%rd55, %rd2, %rd52;
	ld.global.u32 	%r64, [%rd55];
	setp.gt.s32 	%p61, %r5, %r64;
	selp.b16 	%rs45, %rs45, 0, %p61;
$L__BB0_27:
	ld.global.u32 	%r26, [%rd8+4];
	mul.wide.s32 	%rd56, %r26, 4;
	add.s64 	%rd57, %rd3, %rd56;
	ld.global.u32 	%r65, [%rd57];
	setp.ne.s32 	%p62, %r65, -1;
	setp.ne.s32 	%p63, %r65, %r38;
	and.pred  	%p64, %p62, %p63;
	setp.eq.s32 	%p65, %r78, %r26;
	or.pred  	%p66, %p65, %p64;
	@%p66 bra 	$L__BB0_29;
	add.s64 	%rd59, %rd2, %rd56;
	ld.global.u32 	%r66, [%rd59];
	setp.gt.s32 	%p67, %r5, %r66;
	selp.b16 	%rs45, %rs45, 0, %p67;
$L__BB0_29:
	ld.global.u32 	%r27, [%rd8+8];
	mul.wide.s32 	%rd60, %r27, 4;
	add.s64 	%rd61, %rd3, %rd60;
	ld.global.u32 	%r67, [%rd61];
	setp.ne.s32 	%p68, %r67, -1;
	setp.ne.s32 	%p69, %r67, %r38;
	and.pred  	%p70, %p68, %p69;
	setp.eq.s32 	%p71, %r78, %r27;
	or.pred  	%p72, %p71, %p70;
	@%p72 bra 	$L__BB0_31;
	add.s64 	%rd63, %rd2, %rd60;
	ld.global.u32 	%r68, [%rd63];
	setp.gt.s32 	%p73, %r5, %r68;
	selp.b16 	%rs45, %rs45, 0, %p73;
$L__BB0_31:
	ld.global.u32 	%r28, [%rd8+12];
	mul.wide.s32 	%rd64, %r28, 4;
	add.s64 	%rd65, %rd3, %rd64;
	ld.global.u32 	%r69, [%rd65];
	setp.ne.s32 	%p74, %r69, -1;
	setp.ne.s32 	%p75, %r69, %r38;
	and.pred  	%p76, %p74, %p75;
	setp.eq.s32 	%p77, %r78, %r28;
	or.pred  	%p78, %p77, %p76;
	@%p78 bra 	$L__BB0_33;
	add.s64 	%rd67, %rd2, %rd64;
	ld.global.u32 	%r70, [%rd67];
	setp.gt.s32 	%p79, %r5, %r70;
	selp.b16 	%rs45, %rs45, 0, %p79;
$L__BB0_33:
	add.s32 	%r81, %r81, 4;
$L__BB0_34:
	setp.eq.s32 	%p80, %r24, 0;
	@%p80 bra 	$L__BB0_44;
	setp.eq.s32 	%p81, %r24, 1;
	@%p81 bra 	$L__BB0_41;
	mul.wide.s32 	%rd68, %r81, 4;
	add.s64 	%rd9, %rd1, %rd68;
	ld.global.u32 	%r31, [%rd9];
	mul.wide.s32 	%rd69, %r31, 4;
	add.s64 	%rd70, %rd3, %rd69;
	ld.global.u32 	%r71, [%rd70];
	setp.ne.s32 	%p82, %r71, -1;
	setp.ne.s32 	%p83, %r71, %r38;
	and.pred  	%p84, %p82, %p83;
	setp.eq.s32 	%p85, %r78, %r31;
	or.pred  	%p86, %p85, %p84;
	@%p86 bra 	$L__BB0_38;
	add.s64 	%rd72, %rd2, %rd69;
	ld.global.u32 	%r72, [%rd72];
	setp.gt.s32 	%p87, %r5, %r72;
	selp.b16 	%rs45, %rs45, 0, %p87;
$L__BB0_38:
	ld.global.u32 	%r32, [%rd9+4];
	mul.wide.s32 	%rd73, %r32, 4;
	add.s64 	%rd74, %rd3, %rd73;
	ld.global.u32 	%r73, [%rd74];
	setp.ne.s32 	%p88, %r73, -1;
	setp.ne.s32 	%p89, %r73, %r38;
	and.pred  	%p90, %p88, %p89;
	setp.eq.s32 	%p91, %r78, %r32;
	or.pred  	%p92, %p91, %p90;
	@%p92 bra 	$L__BB0_40;
	add.s64 	%rd76, %rd2, %rd73;
	ld.global.u32 	%r74, [%rd76];
	setp.gt.s32 	%p93, %r5, %r74;
	selp.b16 	%rs45, %rs45, 0, %p93;
$L__BB0_40:
	add.s32 	%r81, %r81, 2;
$L__BB0_41:
	and.b32  	%r75, %r8, 1;
	setp.eq.b32 	%p94, %r75, 1;
	not.pred 	%p95, %p94;
	@%p95 bra 	$L__BB0_44;
	mul.wide.s32 	%rd77, %r81, 4;
	add.s64 	%rd78, %rd1, %rd77;
	ld.global.u32 	%r35, [%rd78];
	mul.wide.s32 	%rd79, %r35, 4;
	add.s64 	%rd80, %rd3, %rd79;
	ld.global.u32 	%r76, [%rd80];
	setp.ne.s32 	%p96, %r76, -1;
	setp.ne.s32 	%p97, %r76, %r38;
	and.pred  	%p98, %p96, %p97;
	setp.eq.s32 	%p99, %r78, %r35;
	or.pred  	%p100, %p99, %p98;
	@%p100 bra 	$L__BB0_44;
	add.s64 	%rd82, %rd2, %rd79;
	ld.global.u32 	%r77, [%rd82];
	setp.gt.s32 	%p101, %r5, %r77;
	selp.b16 	%rs45, %rs45, 0, %p101;
$L__BB0_44:
	and.b16  	%rs43, %rs45, 255;
	setp.eq.s16 	%p102, %rs43, 0;
	@%p102 bra 	$L__BB0_46;
$L__BB0_45:
	st.global.u32 	[%rd6], %r38;
$L__BB0_46:
	add.s32 	%r78, %r78, %r3;
	setp.lt.s32 	%p103, %r78, %r37;
	@%p103 bra 	$L__BB0_2;
$L__BB0_47:
	ret;

}
	// .globl	_ZN3cub18CUB_300001_SM_10006detail11EmptyKernelIvEEvv
.visible .entry _ZN3cub18CUB_300001_SM_10006detail11EmptyKernelIvEEvv()
{


	ret;

}


// ===== COMPILED SASS (sm_100) =====

	.target	sm_100

	.elftype	@"ET_EXEC"


//--------------------- .note.nv.tkinfo           --------------------------
	.section	.note.nv.tkinfo,"",@"SHT_NOTE"
	.sectionflags	@"SHF_NOTE_NV_TKINFO"
	.tkinfo
        /*0018*/ 	.word	0x00000002
        /*0030*/ 	.string	""
        /*0030*/ 	.string	"ptxas"
        /*0030*/ 	.string	"Cuda compilation tools, release 13.0, V13.0.88"
        /*0030*/ 	.string	"Build cuda_13.0.r13.0/compiler.36424714_0"
        /*0030*/ 	.string	"-arch sm_100 -m 64 "



//--------------------- .note.nv.cuinfo           --------------------------
	.section	.note.nv.cuinfo,"",@"SHT_NOTE"
	.sectionflags	@"SHF_NOTE_NV_CUINFO"
        /*0018*/ 	.short	0x0002
        /*001a*/ 	.short	0x0064
        /*001c*/ 	.short	0x0082
	.zero		2


//--------------------- .nv.info                  --------------------------
	.section	.nv.info,"",@"SHT_CUDA_INFO"
	.align	4


	//----- nvinfo : EIATTR_REGCOUNT
	.align		4
        /*0000*/ 	.byte	0x04, 0x2f
        /*0002*/ 	.short	(.L_44 - .L_43)
	.align		4
.L_43:
        /*0004*/ 	.word	index@(_Z16color_jpl_kerneliiPKiS0_PKfS0_Pi)
        /*0008*/ 	.word	0x00000020


	//----- nvinfo : EIATTR_FRAME_SIZE
	.align		4
.L_44:
        /*000c*/ 	.byte	0x04, 0x11
        /*000e*/ 	.short	(.L_46 - .L_45)
	.align		4
.L_45:
        /*0010*/ 	.word	index@(_Z16color_jpl_kerneliiPKiS0_PKfS0_Pi)
        /*0014*/ 	.word	0x00000000


	//----- nvinfo : EIATTR_REGCOUNT
	.align		4
.L_46:
        /*0018*/ 	.byte	0x04, 0x2f
        /*001a*/ 	.short	(.L_48 - .L_47)
	.align		4
.L_47:
        /*001c*/ 	.word	index@(_ZN3cub18CUB_300001_SM_10006detail11EmptyKernelIvEEvv)
        /*0020*/ 	.word	0x00000004


	//----- nvinfo : EIATTR_FRAME_SIZE
	.align		4
.L_48:
        /*0024*/ 	.byte	0x04, 0x11
        /*0026*/ 	.short	(.L_50 - .L_49)
	.align		4
.L_49:
        /*0028*/ 	.word	index@(_ZN3cub18CUB_300001_SM_10006detail11EmptyKernelIvEEvv)
        /*002c*/ 	.word	0x00000000


	//----- nvinfo : EIATTR_MIN_STACK_SIZE
	.align		4
.L_50:
        /*0030*/ 	.byte	0x04, 0x12
        /*0032*/ 	.short	(.L_52 - .L_51)
	.align		4
.L_51:
        /*0034*/ 	.word	index@(_ZN3cub18CUB_300001_SM_10006detail11EmptyKernelIvEEvv)
        /*0038*/ 	.word	0x00000000


	//----- nvinfo : EIATTR_MIN_STACK_SIZE
	.align		4
.L_52:
        /*003c*/ 	.byte	0x04, 0x12
        /*003e*/ 	.short	(.L_54 - .L_53)
	.align		4
.L_53:
        /*0040*/ 	.word	index@(_Z16color_jpl_kerneliiPKiS0_PKfS0_Pi)
        /*0044*/ 	.word	0x00000000
.L_54:


//--------------------- .nv.compat                --------------------------
	.section	.nv.compat,"",@"SHT_CUDA_COMPAT_INFO"
	.align	4
        /*0000*/ 	.byte	0x02, 0x09, 0x00, 0x00, 0x02, 0x02, 0x01, 0x00, 0x02, 0x05, 0x05, 0x00, 0x03, 0x07, 0x01, 0x01
        /*0010*/ 	.byte	0x02, 0x03, 0x00, 0x00, 0x02, 0x06, 0x01, 0x00, 0x04, 0x0b, 0x08, 0x00, 0x09, 0x00, 0x00, 0x00
        /*0020*/ 	.byte	0x00, 0x00, 0x00, 0x00


//--------------------- .nv.info._ZN3cub18CUB_300001_SM_10006detail11EmptyKernelIvEEvv --------------------------
	.section	.nv.info._ZN3cub18CUB_300001_SM_10006detail11EmptyKernelIvEEvv,"",@"SHT_CUDA_INFO"
	.sectionflags	@""
	.align	4


	//----- nvinfo : EIATTR_CUDA_API_VERSION
	.align		4
        /*0000*/ 	.byte	0x04, 0x37
        /*0002*/ 	.short	(.L_56 - .L_55)
.L_55:
        /*0004*/ 	.word	0x00000082


	//----- nvinfo : EIATTR_SPARSE_MMA_MASK
	.align		4
.L_56:
        /*0008*/ 	.byte	0x03, 0x50
        /*000a*/ 	.short	0x0000


	//----- nvinfo : EIATTR_MAXREG_COUNT
	.align		4
        /*000c*/ 	.byte	0x03, 0x1b
        /*000e*/ 	.short	0x00ff


	//----- nvinfo : EIATTR_MERCURY_ISA_VERSION
	.align		4
        /*0010*/ 	.byte	0x03, 0x5f
        /*0012*/ 	.short	0x0101


	//----- nvinfo : EIATTR_VRC_CTA_INIT_COUNT
	.align		4
        /*0014*/ 	.byte	0x02, 0x4a
	.zero		1
	.zero		1


	//----- nvinfo : EIATTR_EXIT_INSTR_OFFSETS
	.align		4
        /*0018*/ 	.byte	0x04, 0x1c
        /*001a*/ 	.short	(.L_58 - .L_57)


	//   ....[0]....
.L_57:
        /*001c*/ 	.word	0x00000010


	//----- nvinfo : EIATTR_SW_WAR
	.align		4
.L_58:
        /*0020*/ 	.byte	0x04, 0x36
        /*0022*/ 	.short	(.L_60 - .L_59)
.L_59:
        /*0024*/ 	.word	0x00000008
.L_60:


//--------------------- .nv.info._Z16color_jpl_kerneliiPKiS0_PKfS0_Pi --------------------------
	.section	.nv.info._Z16color_jpl_kerneliiPKiS0_PKfS0_Pi,"",@"SHT_CUDA_INFO"
	.sectionflags	@""
	.align	4


	//----- nvinfo : EIATTR_CUDA_API_VERSION
	.align		4
        /*0000*/ 	.byte	0x04, 0x37
        /*0002*/ 	.short	(.L_62 - .L_61)
.L_61:
        /*0004*/ 	.word	0x00000082


	//----- nvinfo : EIATTR_KPARAM_INFO
	.align		4
.L_62:
        /*0008*/ 	.byte	0x04, 0x17
        /*000a*/ 	.short	(.L_64 - .L_63)
.L_63:
        /*000c*/ 	.word	0x00000000
        /*0010*/ 	.short	0x0006
        /*0012*/ 	.short	0x0028
        /*0014*/ 	.byte	0x00, 0xf5, 0x21, 0x00


	//----- nvinfo : EIATTR_KPARAM_INFO
	.align		4
.L_64:
        /*0018*/ 	.byte	0x04, 0x17
        /*001a*/ 	.short	(.L_66 - .L_65)
.L_65:
        /*001c*/ 	.word	0x00000000
        /*0020*/ 	.short	0x0005
        /*0022*/ 	.short	0x0020
        /*0024*/ 	.byte	0x00, 0xf5, 0x21, 0x00


	//----- nvinfo : EIATTR_KPARAM_INFO
	.align		4
.L_66:
        /*0028*/ 	.byte	0x04, 0x17
        /*002a*/ 	.short	(.L_68 - .L_67)
.L_67:
        /*002c*/ 	.word	0x00000000
        /*0030*/ 	.short	0x0004
        /*0032*/ 	.short	0x0018
        /*0034*/ 	.byte	0x00, 0xf5, 0x21, 0x00


	//----- nvinfo : EIATTR_KPARAM_INFO
	.align		4
.L_68:
        /*0038*/ 	.byte	0x04, 0x17
        /*003a*/ 	.short	(.L_70 - .L_69)
.L_69:
        /*003c*/ 	.word	0x00000000
        /*0040*/ 	.short	0x0003
        /*0042*/ 	.short	0x0010
        /*0044*/ 	.byte	0x00, 0xf5, 0x21, 0x00


	//----- nvinfo : EIATTR_KPARAM_INFO
	.align		4
.L_70:
        /*0048*/ 	.byte	0x04, 0x17
        /*004a*/ 	.short	(.L_72 - .L_71)
.L_71:
        /*004c*/ 	.word	0x00000000
        /*0050*/ 	.short	0x0002
        /*0052*/ 	.short	0x0008
        /*0054*/ 	.byte	0x00, 0xf5, 0x21, 0x00


	//----- nvinfo : EIATTR_KPARAM_INFO
	.align		4
.L_72:
        /*0058*/ 	.byte	0x04, 0x17
        /*005a*/ 	.short	(.L_74 - .L_73)
.L_73:
        /*005c*/ 	.word	0x00000000
        /*0060*/ 	.short	0x0001
        /*0062*/ 	.short	0x0004
        /*0064*/ 	.byte	0x00, 0xf0, 0x11, 0x00


	//----- nvinfo : EIATTR_KPARAM_INFO
	.align		4
.L_74:
        /*0068*/ 	.byte	0x04, 0x17
        /*006a*/ 	.short	(.L_76 - .L_75)
.L_75:
        /*006c*/ 	.word	0x00000000
        /*0070*/ 	.short	0x0000
        /*0072*/ 	.short	0x0000
        /*0074*/ 	.byte	0x00, 0xf0, 0x11, 0x00


	//----- nvinfo : EIATTR_SPARSE_MMA_MASK
	.align		4
.L_76:
        /*0078*/ 	.byte	0x03, 0x50
        /*007a*/ 	.short	0x0000


	//----- nvinfo : EIATTR_MAXREG_COUNT
	.align		4
        /*007c*/ 	.byte	0x03, 0x1b
        /*007e*/ 	.short	0x00ff


	//----- nvinfo : EIATTR_MERCURY_ISA_VERSION
	.align		4
        /*0080*/ 	.byte	0x03, 0x5f
        /*0082*/ 	.short	0x0101


	//----- nvinfo : EIATTR_VRC_CTA_INIT_COUNT
	.align		4
        /*0084*/ 	.byte	0x02, 0x4a
	.zero		1
	.zero		1


	//----- nvinfo : EIATTR_EXIT_INSTR_OFFSETS
	.align		4
        /*0088*/ 	.byte	0x04, 0x1c
        /*008a*/ 	.short	(.L_78 - .L_77)


	//   ....[0]....
.L_77:
        /*008c*/ 	.word	0x00000070


	//   ....[1]....
        /*0090*/ 	.word	0x00001140


	//----- nvinfo : EIATTR_CRS_STACK_SIZE
	.align		4
.L_78:
        /*0094*/ 	.byte	0x04, 0x1e
        /*0096*/ 	.short	(.L_80 - .L_79)
.L_79:
        /*0098*/ 	.word	0x00000000


	//----- nvinfo : EIATTR_CBANK_PARAM_SIZE
	.align		4
.L_80:
        /*009c*/ 	.byte	0x03, 0x19
        /*009e*/ 	.short	0x0030


	//----- nvinfo : EIATTR_PARAM_CBANK
	.align		4
        /*00a0*/ 	.byte	0x04, 0x0a
        /*00a2*/ 	.short	(.L_82 - .L_81)
	.align		4
.L_81:
        /*00a4*/ 	.word	index@(.nv.constant0._Z16color_jpl_kerneliiPKiS0_PKfS0_Pi)
        /*00a8*/ 	.short	0x0380
        /*00aa*/ 	.short	0x0030


	//----- nvinfo : EIATTR_SW_WAR
	.align		4
.L_82:
        /*00ac*/ 	.byte	0x04, 0x36
        /*00ae*/ 	.short	(.L_84 - .L_83)
.L_83:
        /*00b0*/ 	.word	0x00000008
.L_84:


//--------------------- .nv.callgraph             --------------------------
	.section	.nv.callgraph,"",@"SHT_CUDA_CALLGRAPH"
	.align	4
	.sectionentsize	8
	.align		4
        /*0000*/ 	.word	0x00000000
	.align		4
        /*0004*/ 	.word	0xffffffff
	.align		4
        /*0008*/ 	.word	0x00000000
	.align		4
        /*000c*/ 	.word	0xfffffffe
	.align		4
        /*0010*/ 	.word	0x00000000
	.align		4
        /*0014*/ 	.word	0xfffffffd
	.align		4
        /*0018*/ 	.word	0x00000000
	.align		4
        /*001c*/ 	.word	0xfffffffc


//--------------------- .nv.constant4             --------------------------
	.section	.nv.constant4,"a",@progbits
	.align	8
	.align		8
.nv.constant4:
        /*0000*/ 	.dword	_ZN34_INTERNAL_d79a47b7_4_k_cu_5ce906de4cuda3std3__45__cpo5beginE
	.align		8
        /*0008*/ 	.dword	_ZN34_INTERNAL_d79a47b7_4_k_cu_5ce906de4cuda3std3__45__cpo3endE
	.align		8
        /*0010*/ 	.dword	_ZN34_INTERNAL_d79a47b7_4_k_cu_5ce906de4cuda3std3__45__cpo6cbeginE
	.align		8
        /*0018*/ 	.dword	_ZN34_INTERNAL_d79a47b7_4_k_cu_5ce906de4cuda3std3__45__cpo4cendE
	.align		8
        /*0020*/ 	.dword	_ZN34_INTERNAL_d79a47b7_4_k_cu_5ce906de4cuda3std3__45__cpo6rbeginE
	.align		8
        /*0028*/ 	.dword	_ZN34_INTERNAL_d79a47b7_4_k_cu_5ce906de4cuda3std3__45__cpo4rendE
	.align		8
        /*0030*/ 	.dword	_ZN34_INTERNAL_d79a47b7_4_k_cu_5ce906de4cuda3std3__45__cpo7crbeginE
	.align		8
        /*0038*/ 	.dword	_ZN34_INTERNAL_d79a47b7_4_k_cu_5ce906de4cuda3std3__45__cpo5crendE
	.align		8
        /*0040*/ 	.dword	_ZN34_INTERNAL_d79a47b7_4_k_cu_5ce906de4cuda3std3__436_GLOBAL__N__d79a47b7_4_k_cu_5ce906de6ignoreE
	.align		8
        /*0048*/ 	.dword	_ZN34_INTERNAL_d79a47b7_4_k_cu_5ce906de4cuda3std3__419piecewise_constructE
	.align		8
        /*0050*/ 	.dword	_ZN34_INTERNAL_d79a47b7_4_k_cu_5ce906de4cuda3std3__48in_placeE
	.align		8
        /*0058*/ 	.dword	_ZN34_INTERNAL_d79a47b7_4_k_cu_5ce906de4cuda3std3__420unreachable_sentinelE
	.align		8
        /*0060*/ 	.dword	_ZN34_INTERNAL_d79a47b7_4_k_cu_5ce906de4cuda3std3__47nulloptE
	.align		8
        /*0068*/ 	.dword	_ZN34_INTERNAL_d79a47b7_4_k_cu_5ce906de4cuda3std3__48unexpectE
	.align		8
        /*0070*/ 	.dword	_ZN34_INTERNAL_d79a47b7_4_k_cu_5ce906de4cuda3std6ranges3__45__cpo4swapE
	.align		8
        /*0078*/ 	.dword	_ZN34_INTERNAL_d79a47b7_4_k_cu_5ce906de4cuda3std6ranges3__45__cpo9iter_moveE
	.align		8
        /*0080*/ 	.dword	_ZN34_INTERNAL_d79a47b7_4_k_cu_5ce906de4cuda3std6ranges3__45__cpo5beginE
	.align		8
        /*0088*/ 	.dword	_ZN34_INTERNAL_d79a47b7_4_k_cu_5ce906de4cuda3std6ranges3__45__cpo3endE
	.align		8
        /*0090*/ 	.dword	_ZN34_INTERNAL_d79a47b7_4_k_cu_5ce906de4cuda3std6ranges3__45__cpo6cbeginE
	.align		8
        /*0098*/ 	.dword	_ZN34_INTERNAL_d79a47b7_4_k_cu_5ce906de4cuda3std6ranges3__45__cpo4cendE
	.align		8
        /*00a0*/ 	.dword	_ZN34_INTERNAL_d79a47b7_4_k_cu_5ce906de4cuda3std6ranges3__45__cpo7advanceE
	.align		8
        /*00a8*/ 	.dword	_ZN34_INTERNAL_d79a47b7_4_k_cu_5ce906de4cuda3std6ranges3__45__cpo9iter_swapE
	.align		8
        /*00b0*/ 	.dword	_ZN34_INTERNAL_d79a47b7_4_k_cu_5ce906de4cuda3std6ranges3__45__cpo4nextE
	.align		8
        /*00b8*/ 	.dword	_ZN34_INTERNAL_d79a47b7_4_k_cu_5ce906de4cuda3std6ranges3__45__cpo4prevE
	.align		8
        /*00c0*/ 	.dword	_ZN34_INTERNAL_d79a47b7_4_k_cu_5ce906de4cuda3std6ranges3__45__cpo4dataE
	.align		8
        /*00c8*/ 	.dword	_ZN34_INTERNAL_d79a47b7_4_k_cu_5ce906de4cuda3std6ranges3__45__cpo5cdataE
	.align		8
        /*00d0*/ 	.dword	_ZN34_INTERNAL_d79a47b7_4_k_cu_5ce906de4cuda3std6ranges3__45__cpo4sizeE
	.align		8
        /*00d8*/ 	.dword	_ZN34_INTERNAL_d79a47b7_4_k_cu_5ce906de4cuda3std6ranges3__45__cpo5ssizeE
	.align		8
        /*00e0*/ 	.dword	_ZN34_INTERNAL_d79a47b7_4_k_cu_5ce906de4cuda3std6ranges3__45__cpo8distanceE
	.align		8
        /*00e8*/ 	.dword	_ZN34_INTERNAL_d79a47b7_4_k_cu_5ce906de6thrust24THRUST_300001_SM_1000_NS8cuda_cub3parE
	.align		8
        /*00f0*/ 	.dword	_ZN34_INTERNAL_d79a47b7_4_k_cu_5ce906de6thrust24THRUST_300001_SM_1000_NS8cuda_cub10par_nosyncE
	.align		8
        /*00f8*/ 	.dword	_ZN34_INTERNAL_d79a47b7_4_k_cu_5ce906de6thrust24THRUST_300001_SM_1000_NS6system6detail10sequential3seqE
	.align		8
        /*0100*/ 	.dword	_ZN34_INTERNAL_d79a47b7_4_k_cu_5ce906de6thrust24THRUST_300001_SM_1000_NS12placeholders2_1E
	.align		8
        /*0108*/ 	.dword	_ZN34_INTERNAL_d79a47b7_4_k_cu_5ce906de6thrust24THRUST_300001_SM_1000_NS12placeholders2_2E
	.align		8
        /*0110*/ 	.dword	_ZN34_INTERNAL_d79a47b7_4_k_cu_5ce906de6thrust24THRUST_300001_SM_1000_NS12placeholders2_3E
	.align		8
        /*0118*/ 	.dword	_ZN34_INTERNAL_d79a47b7_4_k_cu_5ce906de6thrust24THRUST_300001_SM_1000_NS12placeholders2_4E
	.align		8
        /*0120*/ 	.dword	_ZN34_INTERNAL_d79a47b7_4_k_cu_5ce906de6thrust24THRUST_300001_SM_1000_NS12placeholders2_5E
	.align		8
        /*0128*/ 	.dword	_ZN34_INTERNAL_d79a47b7_4_k_cu_5ce906de6thrust24THRUST_300001_SM_1000_NS12placeholders2_6E
	.align		8
        /*0130*/ 	.dword	_ZN34_INTERNAL_d79a47b7_4_k_cu_5ce906de6thrust24THRUST_300001_SM_1000_NS12placeholders2_7E
	.align		8
        /*0138*/ 	.dword	_ZN34_INTERNAL_d79a47b7_4_k_cu_5ce906de6thrust24THRUST_300001_SM_1000_NS12placeholders2_8E
	.align		8
        /*0140*/ 	.dword	_ZN34_INTERNAL_d79a47b7_4_k_cu_5ce906de6thrust24THRUST_300001_SM_1000_NS12placeholders2_9E
	.align		8
        /*0148*/ 	.dword	_ZN34_INTERNAL_d79a47b7_4_k_cu_5ce906de6thrust24THRUST_300001_SM_1000_NS12placeholders3_10E
	.align		8
        /*0150*/ 	.dword	_ZN34_INTERNAL_d79a47b7_4_k_cu_5ce906de6thrust24THRUST_300001_SM_1000_NS3seqE


//--------------------- .text._ZN3cub18CUB_300001_SM_10006detail11EmptyKernelIvEEvv --------------------------
	.section	.text._ZN3cub18CUB_300001_SM_10006detail11EmptyKernelIvEEvv,"ax",@progbits
	.align	128
        .global         _ZN3cub18CUB_300001_SM_10006detail11EmptyKernelIvEEvv
        .type           _ZN3cub18CUB_300001_SM_10006detail11EmptyKernelIvEEvv,@function
        .size           _ZN3cub18CUB_300001_SM_10006detail11EmptyKernelIvEEvv,(.L_x_16 - _ZN3cub18CUB_300001_SM_10006detail11EmptyKernelIvEEvv)
        .other          _ZN3cub18CUB_300001_SM_10006detail11EmptyKernelIvEEvv,@"STO_CUDA_ENTRY STV_DEFAULT"
_ZN3cub18CUB_300001_SM_10006detail11EmptyKernelIvEEvv:
.text._ZN3cub18CUB_300001_SM_10006detail11EmptyKernelIvEEvv:
[----:B------:R-:W-:Y:S01]  /*0000*/  LDC R1, c[0x0][0x37c] ;  /* 0x0000df00ff017b82 */ /* 0x000fe20000000800 */
[----:B------:R-:W-:Y:S05]  /*0010*/  EXIT ;  /* 0x000000000000794d */ /* 0x000fea0003800000 */
.L_x_0:
[----:B------:R-:W-:-:S00]  /*0020*/  BRA `(.L_x_0) ;  /* 0xfffffffc00fc7947 */ /* 0x000fc0000383ffff */
[----:B------:R-:W-:-:S00]  /*0030*/  NOP ;  /* 0x0000000000007918 */ /* 0x000fc00000000000 */
        /* <DEDUP_REMOVED lines=12> */
.L_x_16:


//--------------------- .text._Z16color_jpl_kerneliiPKiS0_PKfS0_Pi --------------------------
	.section	.text._Z16color_jpl_kerneliiPKiS0_PKfS0_Pi,"ax",@progbits
	.align	128
        .global         _Z16color_jpl_kerneliiPKiS0_PKfS0_Pi
        .type           _Z16color_jpl_kerneliiPKiS0_PKfS0_Pi,@function
        .size           _Z16color_jpl_kerneliiPKiS0_PKfS0_Pi,(.L_x_17 - _Z16color_jpl_kerneliiPKiS0_PKfS0_Pi)
        .other          _Z16color_jpl_kerneliiPKiS0_PKfS0_Pi,@"STO_CUDA_ENTRY STV_DEFAULT"
_Z16color_jpl_kerneliiPKiS0_PKfS0_Pi:
.text._Z16color_jpl_kerneliiPKiS0_PKfS0_Pi:
[----:B------:R-:W-:Y:S01]  /*0000*/  LDC R1, c[0x0][0x37c] ;  /* 0x0000df00ff017b82 */ /* 0x000fe20000000800 */
[----:B------:R-:W0:Y:S07]  /*0010*/  S2R R0, SR_TID.X ;  /* 0x0000000000007919 */ /* 0x000e2e0000002100 */
[----:B------:R-:W0:Y:S01]  /*0020*/  S2UR UR4, SR_CTAID.X ;  /* 0x00000000000479c3 */ /* 0x000e220000002500 */
[----:B------:R-:W1:Y:S07]  /*0030*/  LDCU UR5, c[0x0][0x380] ;  /* 0x00007000ff0577ac */ /* 0x000e6e0008000800 */
[----:B------:R-:W0:Y:S02]  /*0040*/  LDC R3, c[0x0][0x360] ;  /* 0x0000d800ff037b82 */ /* 0x000e240000000800 */
[----:B0-----:R-:W-:-:S05]  /*0050*/  IMAD R0, R3, UR4, R0 ;  /* 0x0000000403007c24 */ /* 0x001fca000f8e0200 */
[----:B-1----:R-:W-:-:S13]  /*0060*/  ISETP.GE.AND P0, PT, R0, UR5, PT ;  /* 0x0000000500007c0c */ /* 0x002fda000bf06270 */
[----:B------:R-:W-:Y:S05]  /*0070*/  @P0 EXIT ;  /* 0x000000000000094d */ /* 0x000fea0003800000 */
[----:B------:R-:W0:Y:S01]  /*0080*/  LDCU.64 UR4, c[0x0][0x390] ;  /* 0x00007200ff0477ac */ /* 0x000e220008000a00 */
[----:B------:R-:W1:Y:S01]  /*0090*/  LDCU UR6, c[0x0][0x370] ;  /* 0x00006e00ff0677ac */ /* 0x000e620008000800 */
[----:B------:R-:W2:Y:S01]  /*00a0*/  LDCU.64 UR8, c[0x0][0x358] ;  /* 0x00006b00ff0877ac */ /* 0x000ea20008000a00 */
[----:B------:R-:W3:Y:S01]  /*00b0*/  LDCU UR7, c[0x0][0x384] ;  /* 0x00007080ff0777ac */ /* 0x000ee20008000800 */
[----:B------:R-:W4:Y:S01]  /*00c0*/  LDCU.64 UR12, c[0x0][0x3a8] ;  /* 0x00007500ff0c77ac */ /* 0x000f220008000a00 */
[----:B0-----:R-:W-:Y:S01]  /*00d0*/  UIADD3 UR4, UP0, UPT, UR4, 0x10, URZ ;  /* 0x0000001004047890 */ /* 0x001fe2000ff1e0ff */
[----:B-1----:R-:W-:-:S03]  /*00e0*/  IMAD R3, R3, UR6, RZ ;  /* 0x0000000603037c24 */ /* 0x002fc6000f8e02ff */
[----:B--234-:R-:W-:-:S12]  /*00f0*/  UIADD3.X UR5, UPT, UPT, URZ, UR5, URZ, UP0, !UPT ;  /* 0x00000005ff057290 */ /* 0x01cfd800087fe4ff */
.L_x_14:
[----:B0-----:R-:W0:Y:S02]  /*0100*/  LDCU.64 UR10, c[0x0][0x3a8] ;  /* 0x00007500ff0a77ac */ /* 0x001e240008000a00 */
[----:B0-----:R-:W-:Y:S02]  /*0110*/  IMAD.U32 R12, RZ, RZ, UR10 ;  /* 0x0000000aff0c7e24 */ /* 0x001fe4000f8e00ff */
[----:B------:R-:W-:Y:S02]  /*0120*/  IMAD.U32 R13, RZ, RZ, UR11 ;  /* 0x0000000bff0d7e24 */ /* 0x000fe4000f8e00ff */
[----:B------:R-:W-:-:S05]  /*0130*/  IMAD.WIDE R14, R0, 0x4, R12 ;  /* 0x00000004000e7825 */ /* 0x000fca00078e020c */
[----:B-----5:R-:W2:Y:S01]  /*0140*/  LDG.E R2, desc[UR8][R14.64] ;  /* 0x000000080e027981 */ /* 0x020ea2000c1e1900 */
[----:B------:R-:W-:Y:S01]  /*0150*/  BSSY.RECONVERGENT B1, `(.L_x_1) ;  /* 0x00000fa000017945 */ /* 0x000fe20003800200 */
[----:B--2---:R-:W-:-:S13]  /*0160*/  ISETP.NE.AND P0, PT, R2, -0x1, PT ;  /* 0xffffffff0200780c */ /* 0x004fda0003f05270 */
[----:B------:R-:W-:Y:S05]  /*0170*/  @P0 BRA `(.L_x_2) ;  /* 0x0000000c00dc0947 */ /* 0x000fea0003800000 */
[----:B------:R-:W0:Y:S02]  /*0180*/  LDC.64 R4, c[0x0][0x388] ;  /* 0x0000e200ff047b82 */ /* 0x000e240000000a00 */
[----:B0-----:R-:W-:-:S05]  /*0190*/  IMAD.WIDE R4, R0, 0x4, R4 ;  /* 0x0000000400047825 */ /* 0x001fca00078e0204 */
[----:B------:R-:W2:Y:S04]  /*01a0*/  LDG.E R6, desc[UR8][R4.64] ;  /* 0x0000000804067981 */ /* 0x000ea8000c1e1900 */
[----:B------:R-:W2:Y:S01]  /*01b0*/  LDG.E R7, desc[UR8][R4.64+0x4] ;  /* 0x0000040804077981 */ /* 0x000ea2000c1e1900 */
[----:B------:R-:W-:Y:S01]  /*01c0*/  BSSY.RELIABLE B0, `(.L_x_3) ;  /* 0x00000f0000007945 */ /* 0x000fe20003800100 */
[----:B--2---:R-:W-:-:S13]  /*01d0*/  ISETP.GE.AND P0, PT, R6, R7, PT ;  /* 0x000000070600720c */ /* 0x004fda0003f06270 */
[----:B------:R-:W-:Y:S05]  /*01e0*/  @P0 BRA `(.L_x_4) ;  /* 0x0000000c00b40947 */ /* 0x000fea0003800000 */
[----:B------:R-:W0:Y:S02]  /*01f0*/  LDC.64 R8, c[0x0][0x3a0] ;  /* 0x0000e800ff087b82 */ /* 0x000e240000000a00 */
[----:B0-----:R-:W-:-:S05]  /*0200*/  IMAD.WIDE R8, R0, 0x4, R8 ;  /* 0x0000000400087825 */ /* 0x001fca00078e0208 */
[----:B------:R0:W5:Y:S01]  /*0210*/  LDG.E R2, desc[UR8][R8.64] ;  /* 0x0000000808027981 */ /* 0x000162000c1e1900 */
[----:B------:R-:W-:Y:S01]  /*0220*/  IMAD.MOV.U32 R4, RZ, RZ, R6 ;  /* 0x000000ffff047224 */ /* 0x000fe200078e0006 */
[----:B------:R-:W-:Y:S04]  /*0230*/  BSSY.RECONVERGENT B2, `(.L_x_5) ;  /* 0x0000075000027945 */ /* 0x000fe80003800200 */
[----:B------:R-:W-:-:S05]  /*0240*/  VIADDMNMX R7, R4, 0x1, R7, !PT ;  /* 0x0000000104077846 */ /* 0x000fca0007800107 */
[----:B------:R-:W-:Y:S02]  /*0250*/  IMAD.IADD R5, R7, 0x1, -R4 ;  /* 0x0000000107057824 */ /* 0x000fe400078e0a04 */
[----:B------:R-:W-:-:S03]  /*0260*/  IMAD.IADD R7, R4, 0x1, -R7 ;  /* 0x0000000104077824 */ /* 0x000fc600078e0a07 */
[----:B------:R-:W-:Y:S02]  /*0270*/  LOP3.LUT R6, R5, 0x7, RZ, 0xc0, !PT ;  /* 0x0000000705067812 */ /* 0x000fe400078ec0ff */
[----:B------:R-:W-:Y:S01]  /*0280*/  ISETP.GT.U32.AND P0, PT, R7, -0x8, PT ;  /* 0xfffffff80700780c */ /* 0x000fe20003f04070 */
[----:B------:R-:W-:Y:S01]  /*0290*/  IMAD.MOV.U32 R7, RZ, RZ, 0x1 ;  /* 0x00000001ff077424 */ /* 0x000fe200078e00ff */
[----:B------:R-:W-:-:S11]  /*02a0*/  ISETP.NE.AND P6, PT, R6, RZ, PT ;  /* 0x000000ff0600720c */ /* 0x000fd60003fc5270 */
[----:B0-----:R-:W-:Y:S05]  /*02b0*/  @P0 BRA `(.L_x_6) ;  /* 0x0000000400b00947 */ /* 0x001fea0003800000 */
[----:B------:R-:W-:Y:S01]  /*02c0*/  LOP3.LUT R9, R5, 0xfffffff8, RZ, 0xc0, !PT ;  /* 0xfffffff805097812 */ /* 0x000fe200078ec0ff */
[----:B------:R-:W-:-:S04]  /*02d0*/  IMAD.MOV.U32 R7, RZ, RZ, 0x1 ;  /* 0x00000001ff077424 */ /* 0x000fc800078e00ff */
[----:B------:R-:W-:-:S07]  /*02e0*/  IMAD.MOV R9, RZ, RZ, -R9 ;  /* 0x000000ffff097224 */ /* 0x000fce00078e0a09 */
.L_x_7:
[----:B------:R-:W-:Y:S02]  /*02f0*/  IMAD.U32 R20, RZ, RZ, UR4 ;  /* 0x00000004ff147e24 */ /* 0x000fe4000f8e00ff */
[----:B------:R-:W-:Y:S02]  /*0300*/  IMAD.U32 R21, RZ, RZ, UR5 ;  /* 0x00000005ff157e24 */ /* 0x000fe4000f8e00ff */
[----:B------:R-:W-:-:S05]  /*0310*/  IMAD.WIDE R20, R4, 0x4, R20 ;  /* 0x0000000404147825 */ /* 0x000fca00078e0214 */
[----:B------:R-:W2:Y:S04]  /*0320*/  LDG.E R25, desc[UR8][R20.64+-0x10] ;  /* 0xfffff00814197981 */ /* 0x000ea8000c1e1900 */
[----:B------:R-:W3:Y:S04]  /*0330*/  LDG.E R8, desc[UR8][R20.64+-0xc] ;  /* 0xfffff40814087981 */ /* 0x000ee8000c1e1900 */
[----:B------:R-:W4:Y:S01]  /*0340*/  LDG.E R26, desc[UR8][R20.64+-0x8] ;  /* 0xfffff808141a7981 */ /* 0x000f22000c1e1900 */
[----:B------:R-:W-:Y:S02]  /*0350*/  IMAD.U32 R12, RZ, RZ, UR12 ;  /* 0x0000000cff0c7e24 */ /* 0x000fe4000f8e00ff */
[----:B------:R-:W-:Y:S01]  /*0360*/  IMAD.U32 R13, RZ, RZ, UR13 ;  /* 0x0000000dff0d7e24 */ /* 0x000fe2000f8e00ff */
[----:B------:R-:W4:Y:S04]  /*0370*/  LDG.E R23, desc[UR8][R20.64+-0x4] ;  /* 0xfffffc0814177981 */ /* 0x000f28000c1e1900 */
[----:B------:R-:W4:Y:S04]  /*0380*/  LDG.E R27, desc[UR8][R20.64] ;  /* 0x00000008141b7981 */ /* 0x000f28000c1e1900 */
[----:B------:R-:W4:Y:S04]  /*0390*/  LDG.E R11, desc[UR8][R20.64+0x4] ;  /* 0x00000408140b7981 */ /* 0x000f28000c1e1900 */
[----:B------:R-:W4:Y:S04]  /*03a0*/  LDG.E R10, desc[UR8][R20.64+0x8] ;  /* 0x00000808140a7981 */ /* 0x000f28000c1e1900 */
[----:B------:R-:W4:Y:S01]  /*03b0*/  LDG.E R29, desc[UR8][R20.64+0xc] ;  /* 0x00000c08141d7981 */ /* 0x000f22000c1e1900 */
[----:B--2---:R-:W-:-:S04]  /*03c0*/  IMAD.WIDE R16, R25, 0x4, R12 ;  /* 0x0000000419107825 */ /* 0x004fc800078e020c */
[--C-:B---3--:R-:W-:Y:S01]  /*03d0*/  IMAD.WIDE R18, R8, 0x4, R12.reuse ;  /* 0x0000000408127825 */ /* 0x108fe200078e020c */
[----:B------:R4:W2:Y:S05]  /*03e0*/  LDG.E R22, desc[UR8][R16.64] ;  /* 0x0000000810167981 */ /* 0x0008aa000c1e1900 */
[----:B------:R-:W3:Y:S01]  /*03f0*/  LDG.E R18, desc[UR8][R18.64] ;  /* 0x0000000812127981 */ /* 0x000ee2000c1e1900 */
[----:B----4-:R-:W-:-:S05]  /*0400*/  IMAD.WIDE R16, R26, 0x4, R12 ;  /* 0x000000041a107825 */ /* 0x010fca00078e020c */
[----:B------:R0:W4:Y:S01]  /*0410*/  LDG.E R24, desc[UR8][R16.64] ;  /* 0x0000000810187981 */ /* 0x000122000c1e1900 */
[----:B------:R-:W-:Y:S01]  /*0420*/  IMAD.WIDE R20, R27, 0x4, R12 ;  /* 0x000000041b147825 */ /* 0x000fe200078e020c */
[----:B--2---:R-:W-:-:S04]  /*0430*/  ISETP.NE.AND P0, PT, R22, UR7, PT ;  /* 0x0000000716007c0c */ /* 0x004fc8000bf05270 */
[----:B------:R-:W-:Y:S02]  /*0440*/  ISETP.NE.AND P0, PT, R22, -0x1, P0 ;  /* 0xffffffff1600780c */ /* 0x000fe40000705270 */
[----:B---3--:R-:W-:Y:S01]  /*0450*/  ISETP.NE.AND P1, PT, R18, UR7, PT ;  /* 0x0000000712007c0c */ /* 0x008fe2000bf25270 */
[----:B------:R-:W2:Y:S01]  /*0460*/  LDG.E R22, desc[UR8][R20.64] ;  /* 0x0000000814167981 */ /* 0x000ea2000c1e1900 */
[----:B------:R-:W-:Y:S02]  /*0470*/  ISETP.EQ.OR P2, PT, R0, R25, P0 ;  /* 0x000000190000720c */ /* 0x000fe40000742670 */
[----:B------:R-:W-:-:S04]  /*0480*/  ISETP.NE.AND P1, PT, R18, -0x1, P1 ;  /* 0xffffffff1200780c */ /* 0x000fc80000f25270 */
[----:B------:R-:W-:-:S07]  /*0490*/  ISETP.EQ.OR P1, PT, R0, R8, P1 ;  /* 0x000000080000720c */ /* 0x000fce0000f22670 */
[----:B0-----:R-:W0:Y:S01]  /*04a0*/  @!P2 LDC.64 R16, c[0x0][0x3a0] ;  /* 0x0000e800ff10ab82 */ /* 0x001e220000000a00 */
[----:B----4-:R-:W-:-:S07]  /*04b0*/  ISETP.NE.AND P0, PT, R24, UR7, PT ;  /* 0x0000000718007c0c */ /* 0x010fce000bf05270 */
[----:B------:R-:W1:Y:S01]  /*04c0*/  @!P1 LDC.64 R18, c[0x0][0x3a0] ;  /* 0x0000e800ff129b82 */ /* 0x000e620000000a00 */
[----:B------:R-:W-:-:S04]  /*04d0*/  ISETP.NE.AND P0, PT, R24, -0x1, P0 ;  /* 0xffffffff1800780c */ /* 0x000fc80000705270 */
[----:B------:R-:W-:Y:S01]  /*04e0*/  ISETP.EQ.OR P0, PT, R0, R26, P0 ;  /* 0x0000001a0000720c */ /* 0x000fe20000702670 */
[----:B0-----:R-:W-:-:S04]  /*04f0*/  @!P2 IMAD.WIDE R24, R25, 0x4, R16 ;  /* 0x000000041918a825 */ /* 0x001fc800078e0210 */
[----:B------:R-:W-:Y:S02]  /*0500*/  IMAD.WIDE R16, R23, 0x4, R12 ;  /* 0x0000000417107825 */ /* 0x000fe400078e020c */
[----:B------:R-:W3:Y:S02]  /*0510*/  @!P2 LDG.E R24, desc[UR8][R24.64] ;  /* 0x000000081818a981 */ /* 0x000ee4000c1e1900 */
[----:B-1----:R-:W-:Y:S02]  /*0520*/  @!P1 IMAD.WIDE R18, R8, 0x4, R18 ;  /* 0x0000000408129825 */ /* 0x002fe400078e0212 */
[----:B------:R0:W4:Y:S04]  /*0530*/  LDG.E R8, desc[UR8][R16.64] ;  /* 0x0000000810087981 */ /* 0x000128000c1e1900 */
[----:B------:R1:W3:Y:S01]  /*0540*/  @!P1 LDG.E R25, desc[UR8][R18.64] ;  /* 0x0000000812199981 */ /* 0x0002e2000c1e1900 */
[----:B0-----:R-:W0:Y:S01]  /*0550*/  @!P0 LDC.64 R16, c[0x0][0x3a0] ;  /* 0x0000e800ff108b82 */ /* 0x001e220000000a00 */
[----:B-1----:R-:W-:-:S04]  /*0560*/  IMAD.WIDE R18, R11, 0x4, R12 ;  /* 0x000000040b127825 */ /* 0x002fc800078e020c */
[----:B------:R-:W-:-:S05]  /*0570*/  IMAD.WIDE R20, R10, 0x4, R12 ;  /* 0x000000040a147825 */ /* 0x000fca00078e020c */
[----:B------:R-:W3:Y:S01]  /*0580*/  LDG.E R28, desc[UR8][R20.64] ;  /* 0x00000008141c7981 */ /* 0x000ee2000c1e1900 */
[----:B0-----:R-:W-:-:S03]  /*0590*/  @!P0 IMAD.WIDE R16, R26, 0x4, R16 ;  /* 0x000000041a108825 */ /* 0x001fc600078e0210 */
[----:B------:R-:W3:Y:S04]  /*05a0*/  LDG.E R26, desc[UR8][R18.64] ;  /* 0x00000008121a7981 */ /* 0x000ee8000c1e1900 */
[----:B------:R0:W3:Y:S02]  /*05b0*/  @!P0 LDG.E R21, desc[UR8][R16.64] ;  /* 0x0000000810158981 */ /* 0x0000e4000c1e1900 */
[----:B0-----:R-:W-:-:S06]  /*05c0*/  IMAD.WIDE R16, R29, 0x4, R12 ;  /* 0x000000041d107825 */ /* 0x001fcc00078e020c */
[----:B------:R-:W3:Y:S01]  /*05d0*/  LDG.E R16, desc[UR8][R16.64] ;  /* 0x0000000810107981 */ /* 0x000ee2000c1e1900 */
[----:B--2---:R-:W-:-:S04]  /*05e0*/  ISETP.NE.AND P4, PT, R22, UR7, PT ;  /* 0x0000000716007c0c */ /* 0x004fc8000bf85270 */
[----:B------:R-:W-:Y:S02]  /*05f0*/  ISETP.NE.AND P4, PT, R22, -0x1, P4 ;  /* 0xffffffff1600780c */ /* 0x000fe40002785270 */
[----:B----4-:R-:W-:-:S04]  /*0600*/  ISETP.NE.AND P3, PT, R8, UR7, PT ;  /* 0x0000000708007c0c */ /* 0x010fc8000bf65270 */
[----:B------:R-:W-:Y:S02]  /*0610*/  ISETP.NE.AND P3, PT, R8, -0x1, P3 ;  /* 0xffffffff0800780c */ /* 0x000fe40001f65270 */
[----:B---3-5:R-:W-:Y:S02]  /*0620*/  @!P2 ISETP.GT.AND P5, PT, R2, R24, PT ;  /* 0x000000180200a20c */ /* 0x028fe40003fa4270 */
[----:B------:R-:W-:Y:S02]  /*0630*/  ISETP.EQ.OR P3, PT, R0, R23, P3 ;  /* 0x000000170000720c */ /* 0x000fe40001f62670 */
[----:B------:R-:W-:Y:S02]  /*0640*/  @!P2 SEL R8, R7, RZ, P5 ;  /* 0x000000ff0708a207 */ /* 0x000fe40002800000 */
[----:B------:R-:W-:Y:S02]  /*0650*/  @!P1 ISETP.GT.AND P5, PT, R2, R25, PT ;  /* 0x000000190200920c */ /* 0x000fe40003fa4270 */
[----:B------:R-:W-:-:S02]  /*0660*/  @!P2 PRMT R7, R8, 0x7610, R7 ;  /* 0x000076100807a816 */ /* 0x000fc40000000007 */
[----:B------:R-:W-:Y:S02]  /*0670*/  ISETP.EQ.OR P2, PT, R0, R27, P4 ;  /* 0x0000001b0000720c */ /* 0x000fe40002742670 */
[----:B------:R-:W-:-:S03]  /*0680*/  @!P1 SEL R8, R7, RZ, P5 ;  /* 0x000000ff07089207 */ /* 0x000fc60002800000 */
[----:B------:R-:W0:Y:S01]  /*0690*/  @!P3 LDC.64 R18, c[0x0][0x3a0] ;  /* 0x0000e800ff12bb82 */ /* 0x000e220000000a00 */
[----:B------:R-:W-:Y:S02]  /*06a0*/  @!P1 PRMT R7, R8, 0x7610, R7 ;  /* 0x0000761008079816 */ /* 0x000fe40000000007 */
[----:B------:R-:W-:-:S04]  /*06b0*/  ISETP.NE.AND P4, PT, R26, UR7, PT ;  /* 0x000000071a007c0c */ /* 0x000fc8000bf85270 */
[----:B------:R-:W-:Y:S02]  /*06c0*/  ISETP.NE.AND P5, PT, R26, -0x1, P4 ;  /* 0xffffffff1a00780c */ /* 0x000fe400027a5270 */
[----:B------:R-:W-:Y:S02]  /*06d0*/  ISETP.NE.AND P4, PT, R28, UR7, PT ;  /* 0x000000071c007c0c */ /* 0x000fe4000bf85270 */
[----:B------:R-:W-:Y:S02]  /*06e0*/  ISETP.EQ.OR P1, PT, R0, R11, P5 ;  /* 0x0000000b0000720c */ /* 0x000fe40002f22670 */
[----:B------:R-:W-:Y:S02]  /*06f0*/  @!P0 ISETP.GT.AND P5, PT, R2, R21, PT ;  /* 0x000000150200820c */ /* 0x000fe40003fa4270 */
[----:B------:R-:W-:Y:S01]  /*0700*/  ISETP.NE.AND P4, PT, R28, -0x1, P4 ;  /* 0xffffffff1c00780c */ /* 0x000fe20002785270 */
[----:B------:R-:W1:Y:S01]  /*0710*/  @!P2 LDC.64 R20, c[0x0][0x3a0] ;  /* 0x0000e800ff14ab82 */ /* 0x000e620000000a00 */
[----:B------:R-:W-:-:S02]  /*0720*/  @!P0 SEL R8, R7, RZ, P5 ;  /* 0x000000ff07088207 */ /* 0x000fc40002800000 */
[----:B------:R-:W-:Y:S02]  /*0730*/  ISETP.EQ.OR P4, PT, R0, R10, P4 ;  /* 0x0000000a0000720c */ /* 0x000fe40002782670 */
[----:B------:R-:W-:-:S04]  /*0740*/  ISETP.NE.AND P5, PT, R16, UR7, PT ;  /* 0x0000000710007c0c */ /* 0x000fc8000bfa5270 */
[----:B------:R-:W-:Y:S02]  /*0750*/  ISETP.NE.AND P5, PT, R16, -0x1, P5 ;  /* 0xffffffff1000780c */ /* 0x000fe40002fa5270 */
[----:B------:R-:W2:Y:S02]  /*0760*/  @!P1 LDC.64 R16, c[0x0][0x3a0] ;  /* 0x0000e800ff109b82 */ /* 0x000ea40000000a00 */
[----:B------:R-:W-:Y:S01]  /*0770*/  ISETP.EQ.OR P5, PT, R0, R29, P5 ;  /* 0x0000001d0000720c */ /* 0x000fe20002fa2670 */
[----:B0-----:R-:W-:-:S05]  /*0780*/  @!P3 IMAD.WIDE R24, R23, 0x4, R18 ;  /* 0x000000041718b825 */ /* 0x001fca00078e0212 */
[----:B------:R-:W0:Y:S01]  /*0790*/  @!P4 LDC.64 R18, c[0x0][0x3a0] ;  /* 0x0000e800ff12cb82 */ /* 0x000e220000000a00 */
[----:B------:R-:W3:Y:S01]  /*07a0*/  @!P3 LDG.E R25, desc[UR8][R24.64] ;  /* 0x000000081819b981 */ /* 0x000ee2000c1e1900 */
[----:B-1----:R-:W-:-:S06]  /*07b0*/  @!P2 IMAD.WIDE R22, R27, 0x4, R20 ;  /* 0x000000041b16a825 */ /* 0x002fcc00078e0214 */
[----:B------:R-:W1:Y:S01]  /*07c0*/  @!P5 LDC.64 R20, c[0x0][0x3a0] ;  /* 0x0000e800ff14db82 */ /* 0x000e620000000a00 */
[----:B------:R-:W4:Y:S01]  /*07d0*/  @!P2 LDG.E R23, desc[UR8][R22.64] ;  /* 0x000000081617a981 */ /* 0x000f22000c1e1900 */
[----:B--2---:R-:W-:-:S06]  /*07e0*/  @!P1 IMAD.WIDE R16, R11, 0x4, R16 ;  /* 0x000000040b109825 */ /* 0x004fcc00078e0210 */
[----:B------:R-:W2:Y:S01]  /*07f0*/  @!P1 LDG.E R17, desc[UR8][R16.64] ;  /* 0x0000000810119981 */ /* 0x000ea2000c1e1900 */
[----:B0-----:R-:W-:-:S06]  /*0800*/  @!P4 IMAD.WIDE R18, R10, 0x4, R18 ;  /* 0x000000040a12c825 */ /* 0x001fcc00078e0212 */
[----:B------:R-:W2:Y:S01]  /*0810*/  @!P4 LDG.E R19, desc[UR8][R18.64] ;  /* 0x000000081213c981 */ /* 0x000ea2000c1e1900 */
[----:B-1----:R-:W-:-:S06]  /*0820*/  @!P5 IMAD.WIDE R20, R29, 0x4, R20 ;  /* 0x000000041d14d825 */ /* 0x002fcc00078e0214 */
[----:B------:R-:W2:Y:S01]  /*0830*/  @!P5 LDG.E R21, desc[UR8][R20.64] ;  /* 0x000000081415d981 */ /* 0x000ea2000c1e1900 */
[----:B------:R-:W-:Y:S01]  /*0840*/  @!P0 PRMT R7, R8, 0x7610, R7 ;  /* 0x0000761008078816 */ /* 0x000fe20000000007 */
[----:B------:R-:W-:Y:S02]  /*0850*/  VIADD R9, R9, 0x8 ;  /* 0x0000000809097836 */ /* 0x000fe40000000000 */
[----:B------:R-:W-:Y:S01]  /*0860*/  VIADD R4, R4, 0x8 ;  /* 0x0000000804047836 */ /* 0x000fe20000000000 */
[----:B---3--:R-:W-:-:S04]  /*0870*/  @!P3 ISETP.GT.AND P0, PT, R2, R25, PT ;  /* 0x000000190200b20c */ /* 0x008fc80003f04270 */
[----:B------:R-:W-:-:S04]  /*0880*/  @!P3 SEL R8, R7, RZ, P0 ;  /* 0x000000ff0708b207 */ /* 0x000fc80000000000 */
[----:B------:R-:W-:Y:S02]  /*0890*/  @!P3 PRMT R7, R8, 0x7610, R7 ;  /* 0x000076100807b816 */ /* 0x000fe40000000007 */
[----:B----4-:R-:W-:-:S04]  /*08a0*/  @!P2 ISETP.GT.AND P0, PT, R2, R23, PT ;  /* 0x000000170200a20c */ /* 0x010fc80003f04270 */
[----:B------:R-:W-:-:S04]  /*08b0*/  @!P2 SEL R8, R7, RZ, P0 ;  /* 0x000000ff0708a207 */ /* 0x000fc80000000000 */
[----:B------:R-:W-:Y:S02]  /*08c0*/  @!P2 PRMT R7, R8, 0x7610, R7 ;  /* 0x000076100807a816 */ /* 0x000fe40000000007 */
[----:B--2---:R-:W-:-:S04]  /*08d0*/  @!P1 ISETP.GT.AND P0, PT, R2, R17, PT ;  /* 0x000000110200920c */ /* 0x004fc80003f04270 */
[----:B------:R-:W-:Y:S02]  /*08e0*/  @!P1 SEL R8, R7, RZ, P0 ;  /* 0x000000ff07089207 */ /* 0x000fe40000000000 */
[----:B------:R-:W-:Y:S02]  /*08f0*/  @!P4 ISETP.GT.AND P0, PT, R2, R19, PT ;  /* 0x000000130200c20c */ /* 0x000fe40003f04270 */
[----:B------:R-:W-:Y:S02]  /*0900*/  @!P1 PRMT R7, R8, 0x7610, R7 ;  /* 0x0000761008079816 */ /* 0x000fe40000000007 */
[----:B------:R-:W-:Y:S02]  /*0910*/  ISETP.NE.AND P1, PT, R9, RZ, PT ;  /* 0x000000ff0900720c */ /* 0x000fe40003f25270 */
[----:B------:R-:W-:Y:S02]  /*0920*/  @!P4 SEL R8, R7, RZ, P0 ;  /* 0x000000ff0708c207 */ /* 0x000fe40000000000 */
[----:B------:R-:W-:-:S02]  /*0930*/  @!P5 ISETP.GT.AND P0, PT, R2, R21, PT ;  /* 0x000000150200d20c */ /* 0x000fc40003f04270 */
[----:B------:R-:W-:-:S04]  /*0940*/  @!P4 PRMT R7, R8, 0x7610, R7 ;  /* 0x000076100807c816 */ /* 0x000fc80000000007 */
[----:B------:R-:W-:-:S04]  /*0950*/  @!P5 SEL R8, R7, RZ, P0 ;  /* 0x000000ff0708d207 */ /* 0x000fc80000000000 */
[----:B------:R-:W-:Y:S01]  /*0960*/  @!P5 PRMT R7, R8, 0x7610, R7 ;  /* 0x000076100807d816 */ /* 0x000fe20000000007 */
[----:B------:R-:W-:Y:S06]  /*0970*/  @P1 BRA `(.L_x_7) ;  /* 0xfffffff8005c1947 */ /* 0x000fec000383ffff */
.L_x_6:
[----:B------:R-:W-:Y:S05]  /*0980*/  BSYNC.RECONVERGENT B2 ;  /* 0x0000000000027941 */ /* 0x000fea0003800200 */
.L_x_5:
[----:B------:R-:W-:Y:S04]  /*0990*/  BSSY.RECONVERGENT B2, `(.L_x_8) ;  /* 0x000006f000027945 */ /* 0x000fe80003800200 */
[----:B------:R-:W-:Y:S05]  /*09a0*/  @!P6 BRA `(.L_x_9) ;  /* 0x0000000400b4e947 */ /* 0x000fea0003800000 */
[----:B------:R-:W-:Y:S01]  /*09b0*/  ISETP.GE.U32.AND P0, PT, R6, 0x4, PT ;  /* 0x000000040600780c */ /* 0x000fe20003f06070 */
[----:B------:R-:W-:Y:S01]  /*09c0*/  BSSY.RECONVERGENT B3, `(.L_x_10) ;  /* 0x0000038000037945 */ /* 0x000fe20003800200 */
[----:B------:R-:W-:-:S04]  /*09d0*/  LOP3.LUT R20, R5, 0x3, RZ, 0xc0, !PT ;  /* 0x0000000305147812 */ /* 0x000fc800078ec0ff */
[----:B------:R-:W-:-:S07]  /*09e0*/  ISETP.NE.AND P4, PT, R20, RZ, PT ;  /* 0x000000ff1400720c */ /* 0x000fce0003f85270 */
[----:B------:R-:W-:Y:S06]  /*09f0*/  @!P0 BRA `(.L_x_11) ;  /* 0x0000000000d08947 */ /* 0x000fec0003800000 */
[----:B------:R-:W0:Y:S01]  /*0a00*/  LDC.64 R8, c[0x0][0x390] ;  /* 0x0000e400ff087b82 */ /* 0x000e220000000a00 */
[----:B------:R-:W1:Y:S01]  /*0a10*/  LDCU UR6, c[0x0][0x384] ;  /* 0x00007080ff0677ac */ /* 0x000e620008000800 */
[----:B0-----:R-:W-:-:S05]  /*0a20*/  IMAD.WIDE R28, R4, 0x4, R8 ;  /* 0x00000004041c7825 */ /* 0x001fca00078e0208 */
[----:B------:R-:W2:Y:S04]  /*0a30*/  LDG.E R19, desc[UR8][R28.64] ;  /* 0x000000081c137981 */ /* 0x000ea8000c1e1900 */
[----:B------:R-:W3:Y:S04]  /*0a40*/  LDG.E R25, desc[UR8][R28.64+0x4] ;  /* 0x000004081c197981 */ /* 0x000ee8000c1e1900 */
[----:B------:R-:W4:Y:S04]  /*0a50*/  LDG.E R23, desc[UR8][R28.64+0x8] ;  /* 0x000008081c177981 */ /* 0x000f28000c1e1900 */
[----:B------:R-:W4:Y:S01]  /*0a60*/  LDG.E R21, desc[UR8][R28.64+0xc] ;  /* 0x00000c081c157981 */ /* 0x000f22000c1e1900 */
[----:B--2---:R-:W-:-:S06]  /*0a70*/  IMAD.WIDE R16, R19, 0x4, R12 ;  /* 0x0000000413107825 */ /* 0x004fcc00078e020c */
[----:B------:R-:W1:Y:S01]  /*0a80*/  LDG.E R16, desc[UR8][R16.64] ;  /* 0x0000000810107981 */ /* 0x000e62000c1e1900 */
[----:B---3--:R-:W-:-:S04]  /*0a90*/  IMAD.WIDE R8, R25, 0x4, R12 ;  /* 0x0000000419087825 */ /* 0x008fc800078e020c */
[--C-:B----4-:R-:W-:Y:S02]  /*0aa0*/  IMAD.WIDE R10, R23, 0x4, R12.reuse ;  /* 0x00000004170a7825 */ /* 0x110fe400078e020c */
[----:B------:R-:W2:Y:S02]  /*0ab0*/  LDG.E R8, desc[UR8][R8.64] ;  /* 0x0000000808087981 */ /* 0x000ea4000c1e1900 */
[----:B------:R-:W-:Y:S02]  /*0ac0*/  IMAD.WIDE R26, R21, 0x4, R12 ;  /* 0x00000004151a7825 */ /* 0x000fe400078e020c */
[----:B------:R-:W3:Y:S04]  /*0ad0*/  LDG.E R10, desc[UR8][R10.64] ;  /* 0x000000080a0a7981 */ /* 0x000ee8000c1e1900 */
[----:B------:R-:W4:Y:S01]  /*0ae0*/  LDG.E R26, desc[UR8][R26.64] ;  /* 0x000000081a1a7981 */ /* 0x000f22000c1e1900 */
[----:B-1----:R-:W-:-:S04]  /*0af0*/  ISETP.NE.AND P0, PT, R16, UR6, PT ;  /* 0x0000000610007c0c */ /* 0x002fc8000bf05270 */
[----:B------:R-:W-:Y:S02]  /*0b00*/  ISETP.NE.AND P0, PT, R16, -0x1, P0 ;  /* 0xffffffff1000780c */ /* 0x000fe40000705270 */
[----:B--2---:R-:W-:Y:S02]  /*0b10*/  ISETP.NE.AND P1, PT, R8, UR6, PT ;  /* 0x0000000608007c0c */ /* 0x004fe4000bf25270 */
[----:B------:R-:W-:Y:S02]  /*0b20*/  ISETP.EQ.OR P0, PT, R0, R19, P0 ;  /* 0x000000130000720c */ /* 0x000fe40000702670 */
[----:B------:R-:W-:Y:S02]  /*0b30*/  ISETP.NE.AND P1, PT, R8, -0x1, P1 ;  /* 0xffffffff0800780c */ /* 0x000fe40000f25270 */
[----:B---3--:R-:W-:Y:S02]  /*0b40*/  ISETP.NE.AND P2, PT, R10, UR6, PT ;  /* 0x000000060a007c0c */ /* 0x008fe4000bf45270 */
[----:B------:R-:W-:-:S02]  /*0b50*/  ISETP.EQ.OR P1, PT, R0, R25, P1 ;  /* 0x000000190000720c */ /* 0x000fc40000f22670 */
[----:B------:R-:W-:Y:S02]  /*0b60*/  ISETP.NE.AND P2, PT, R10, -0x1, P2 ;  /* 0xffffffff0a00780c */ /* 0x000fe40001745270 */
[----:B----4-:R-:W-:Y:S02]  /*0b70*/  ISETP.NE.AND P3, PT, R26, UR6, PT ;  /* 0x000000061a007c0c */ /* 0x010fe4000bf65270 */
[----:B------:R-:W-:Y:S01]  /*0b80*/  ISETP.EQ.OR P2, PT, R0, R23, P2 ;  /* 0x000000170000720c */ /* 0x000fe20001742670 */
[----:B------:R-:W0:Y:S01]  /*0b90*/  @!P0 LDC.64 R16, c[0x0][0x3a0] ;  /* 0x0000e800ff108b82 */ /* 0x000e220000000a00 */
[----:B------:R-:W-:-:S04]  /*0ba0*/  ISETP.NE.AND P3, PT, R26, -0x1, P3 ;  /* 0xffffffff1a00780c */ /* 0x000fc80001f65270 */
[----:B------:R-:W-:-:S03]  /*0bb0*/  ISETP.EQ.OR P3, PT, R0, R21, P3 ;  /* 0x000000150000720c */ /* 0x000fc60001f62670 */
[----:B------:R-:W1:Y:S08]  /*0bc0*/  @!P1 LDC.64 R8, c[0x0][0x3a0] ;  /* 0x0000e800ff089b82 */ /* 0x000e700000000a00 */
[----:B------:R-:W2:Y:S01]  /*0bd0*/  @!P2 LDC.64 R10, c[0x0][0x3a0] ;  /* 0x0000e800ff0aab82 */ /* 0x000ea20000000a00 */
[----:B0-----:R-:W-:-:S07]  /*0be0*/  @!P0 IMAD.WIDE R16, R19, 0x4, R16 ;  /* 0x0000000413108825 */ /* 0x001fce00078e0210 */
[----:B------:R-:W0:Y:S01]  /*0bf0*/  @!P3 LDC.64 R18, c[0x0][0x3a0] ;  /* 0x0000e800ff12bb82 */ /* 0x000e220000000a00 */
[----:B------:R-:W3:Y:S01]  /*0c00*/  @!P0 LDG.E R17, desc[UR8][R16.64] ;  /* 0x0000000810118981 */ /* 0x000ee2000c1e1900 */
[----:B-1----:R-:W-:-:S06]  /*0c10*/  @!P1 IMAD.WIDE R8, R25, 0x4, R8 ;  /* 0x0000000419089825 */ /* 0x002fcc00078e0208 */
[----:B------:R-:W4:Y:S01]  /*0c20*/  @!P1 LDG.E R9, desc[UR8][R8.64] ;  /* 0x0000000808099981 */ /* 0x000f22000c1e1900 */
[----:B--2---:R-:W-:-:S06]  /*0c30*/  @!P2 IMAD.WIDE R10, R23, 0x4, R10 ;  /* 0x00000004170aa825 */ /* 0x004fcc00078e020a */
[----:B------:R-:W2:Y:S01]  /*0c40*/  @!P2 LDG.E R11, desc[UR8][R10.64] ;  /* 0x000000080a0ba981 */ /* 0x000ea2000c1e1900 */
[----:B0-----:R-:W-:-:S06]  /*0c50*/  @!P3 IMAD.WIDE R18, R21, 0x4, R18 ;  /* 0x000000041512b825 */ /* 0x001fcc00078e0212 */
[----:B------:R-:W2:Y:S01]  /*0c60*/  @!P3 LDG.E R19, desc[UR8][R18.64] ;  /* 0x000000081213b981 */ /* 0x000ea2000c1e1900 */
[----:B------:R-:W-:Y:S01]  /*0c70*/  VIADD R4, R4, 0x4 ;  /* 0x0000000404047836 */ /* 0x000fe20000000000 */
[----:B---3-5:R-:W-:-:S04]  /*0c80*/  @!P0 ISETP.GT.AND P5, PT, R2, R17, PT ;  /* 0x000000110200820c */ /* 0x028fc80003fa4270 */
[----:B------:R-:W-:-:S04]  /*0c90*/  @!P0 SEL R6, R7, RZ, P5 ;  /* 0x000000ff07068207 */ /* 0x000fc80002800000 */
[----:B------:R-:W-:Y:S02]  /*0ca0*/  @!P0 PRMT R7, R6, 0x7610, R7 ;  /* 0x0000761006078816 */ /* 0x000fe40000000007 */
[----:B----4-:R-:W-:-:S04]  /*0cb0*/  @!P1 ISETP.GT.AND P0, PT, R2, R9, PT ;  /* 0x000000090200920c */ /* 0x010fc80003f04270 */
[----:B------:R-:W-:Y:S02]  /*0cc0*/  @!P1 SEL R6, R7, RZ, P0 ;  /* 0x000000ff07069207 */ /* 0x000fe40000000000 */
[----:B--2---:R-:W-:Y:S02]  /*0cd0*/  @!P2 ISETP.GT.AND P0, PT, R2, R11, PT ;  /* 0x0000000b0200a20c */ /* 0x004fe40003f04270 */
[----:B------:R-:W-:-:S04]  /*0ce0*/  @!P1 PRMT R7, R6, 0x7610, R7 ;  /* 0x0000761006079816 */ /* 0x000fc80000000007 */
[----:B------:R-:W-:Y:S02]  /*0cf0*/  @!P2 SEL R6, R7, RZ, P0 ;  /* 0x000000ff0706a207 */ /* 0x000fe40000000000 */
[----:B------:R-:W-:Y:S02]  /*0d00*/  @!P3 ISETP.GT.AND P0, PT, R2, R19, PT ;  /* 0x000000130200b20c */ /* 0x000fe40003f04270 */
[----:B------:R-:W-:-:S04]  /*0d10*/  @!P2 PRMT R7, R6, 0x7610, R7 ;  /* 0x000076100607a816 */ /* 0x000fc80000000007 */
[----:B------:R-:W-:-:S04]  /*0d20*/  @!P3 SEL R6, R7, RZ, P0 ;  /* 0x000000ff0706b207 */ /* 0x000fc80000000000 */
[----:B------:R-:W-:-:S07]  /*0d30*/  @!P3 PRMT R7, R6, 0x7610, R7 ;  /* 0x000076100607b816 */ /* 0x000fce0000000007 */
.L_x_11:
[----:B------:R-:W-:Y:S05]  /*0d40*/  BSYNC.RECONVERGENT B3 ;  /* 0x0000000000037941 */ /* 0x000fea0003800200 */
.L_x_10:
[----:B------:R-:W-:Y:S05]  /*0d50*/  @!P4 BRA `(.L_x_9) ;  /* 0x0000000000c8c947 */ /* 0x000fea0003800000 */
[----:B------:R-:W-:Y:S01]  /*0d60*/  ISETP.NE.AND P0, PT, R20, 0x1, PT ;  /* 0x000000011400780c */ /* 0x000fe20003f05270 */
[----:B------:R-:W-:Y:S01]  /*0d70*/  BSSY.RECONVERGENT B3, `(.L_x_12) ;  /* 0x0000020000037945 */ /* 0x000fe20003800200 */
[----:B------:R-:W-:-:S04]  /*0d80*/  LOP3.LUT R5, R5, 0x1, RZ, 0xc0, !PT ;  /* 0x0000000105057812 */ /* 0x000fc800078ec0ff */
[----:B------:R-:W-:-:S07]  /*0d90*/  ISETP.NE.U32.AND P2, PT, R5, 0x1, PT ;  /* 0x000000010500780c */ /* 0x000fce0003f45070 */
[----:B------:R-:W-:Y:S06]  /*0da0*/  @!P0 BRA `(.L_x_13) ;  /* 0x0000000000708947 */ /* 0x000fec0003800000 */
[----:B------:R-:W0:Y:S01]  /*0db0*/  LDC.64 R8, c[0x0][0x390] ;  /* 0x0000e400ff087b82 */ /* 0x000e220000000a00 */
[----:B------:R-:W1:Y:S01]  /*0dc0*/  LDCU UR6, c[0x0][0x384] ;  /* 0x00007080ff0677ac */ /* 0x000e620008000800 */
[----:B0-----:R-:W-:-:S05]  /*0dd0*/  IMAD.WIDE R16, R4, 0x4, R8 ;  /* 0x0000000404107825 */ /* 0x001fca00078e0208 */
[----:B------:R-:W2:Y:S04]  /*0de0*/  LDG.E R5, desc[UR8][R16.64] ;  /* 0x0000000810057981 */ /* 0x000ea8000c1e1900 */
[----:B------:R-:W3:Y:S01]  /*0df0*/  LDG.E R21, desc[UR8][R16.64+0x4] ;  /* 0x0000040810157981 */ /* 0x000ee2000c1e1900 */
[----:B--2---:R-:W-:-:S04]  /*0e00*/  IMAD.WIDE R8, R5, 0x4, R12 ;  /* 0x0000000405087825 */ /* 0x004fc800078e020c */
[----:B---3--:R-:W-:Y:S02]  /*0e10*/  IMAD.WIDE R10, R21, 0x4, R12 ;  /* 0x00000004150a7825 */ /* 0x008fe400078e020c */
[----:B------:R-:W1:Y:S04]  /*0e20*/  LDG.E R8, desc[UR8][R8.64] ;  /* 0x0000000808087981 */ /* 0x000e68000c1e1900 */
[----:B------:R-:W2:Y:S01]  /*0e30*/  LDG.E R10, desc[UR8][R10.64] ;  /* 0x000000080a0a7981 */ /* 0x000ea2000c1e1900 */
[----:B-1----:R-:W-:-:S04]  /*0e40*/  ISETP.NE.AND P0, PT, R8, UR6, PT ;  /* 0x0000000608007c0c */ /* 0x002fc8000bf05270 */
[----:B------:R-:W-:Y:S02]  /*0e50*/  ISETP.NE.AND P0, PT, R8, -0x1, P0 ;  /* 0xffffffff0800780c */ /* 0x000fe40000705270 */
[----:B--2---:R-:W-:Y:S02]  /*0e60*/  ISETP.NE.AND P1, PT, R10, UR6, PT ;  /* 0x000000060a007c0c */ /* 0x004fe4000bf25270 */
[----:B------:R-:W-:Y:S02]  /*0e70*/  ISETP.EQ.OR P0, PT, R0, R5, P0 ;  /* 0x000000050000720c */ /* 0x000fe40000702670 */
[----:B------:R-:W-:-:S04]  /*0e80*/  ISETP.NE.AND P1, PT, R10, -0x1, P1 ;  /* 0xffffffff0a00780c */ /* 0x000fc80000f25270 */
[----:B------:R-:W-:-:S07]  /*0e90*/  ISETP.EQ.OR P1, PT, R0, R21, P1 ;  /* 0x000000150000720c */ /* 0x000fce0000f22670 */
[----:B------:R-:W0:Y:S08]  /*0ea0*/  @!P0 LDC.64 R16, c[0x0][0x3a0] ;  /* 0x0000e800ff108b82 */ /* 0x000e300000000a00 */
[----:B------:R-:W1:Y:S01]  /*0eb0*/  @!P1 LDC.64 R18, c[0x0][0x3a0] ;  /* 0x0000e800ff129b82 */ /* 0x000e620000000a00 */
[----:B0-----:R-:W-:-:S06]  /*0ec0*/  @!P0 IMAD.WIDE R8, R5, 0x4, R16 ;  /* 0x0000000405088825 */ /* 0x001fcc00078e0210 */
[----:B------:R-:W2:Y:S01]  /*0ed0*/  @!P0 LDG.E R9, desc[UR8][R8.64] ;  /* 0x0000000808098981 */ /* 0x000ea2000c1e1900 */
[----:B-1----:R-:W-:-:S06]  /*0ee0*/  @!P1 IMAD.WIDE R10, R21, 0x4, R18 ;  /* 0x00000004150a9825 */ /* 0x002fcc00078e0212 */
[----:B------:R-:W3:Y:S01]  /*0ef0*/  @!P1 LDG.E R11, desc[UR8][R10.64] ;  /* 0x000000080a0b9981 */ /* 0x000ee2000c1e1900 */
[----:B------:R-:W-:Y:S01]  /*0f00*/  VIADD R4, R4, 0x2 ;  /* 0x0000000204047836 */ /* 0x000fe20000000000 */
[----:B--2--5:R-:W-:-:S04]  /*0f10*/  @!P0 ISETP.GT.AND P3, PT, R2, R9, PT ;  /* 0x000000090200820c */ /* 0x024fc80003f64270 */
[----:B------:R-:W-:Y:S02]  /*0f20*/  @!P0 SEL R5, R7, RZ, P3 ;  /* 0x000000ff07058207 */ /* 0x000fe40001800000 */
[----:B---3--:R-:W-:Y:S02]  /*0f30*/  @!P1 ISETP.GT.AND P3, PT, R2, R11, PT ;  /* 0x0000000b0200920c */ /* 0x008fe40003f64270 */
[----:B------:R-:W-:-:S04]  /*0f40*/  @!P0 PRMT R7, R5, 0x7610, R7 ;  /* 0x0000761005078816 */ /* 0x000fc80000000007 */
[----:B------:R-:W-:-:S04]  /*0f50*/  @!P1 SEL R5, R7, RZ, P3 ;  /* 0x000000ff07059207 */ /* 0x000fc80001800000 */
[----:B------:R-:W-:-:S07]  /*0f60*/  @!P1 PRMT R7, R5, 0x7610, R7 ;  /* 0x0000761005079816 */ /* 0x000fce0000000007 */
.L_x_13:
[----:B------:R-:W-:Y:S05]  /*0f70*/  BSYNC.RECONVERGENT B3 ;  /* 0x0000000000037941 */ /* 0x000fea0003800200 */
.L_x_12:
[----:B------:R-:W-:Y:S05]  /*0f80*/  @P2 BRA `(.L_x_9) ;  /* 0x00000000003c2947 */ /* 0x000fea0003800000 */
[----:B------:R-:W0:Y:S01]  /*0f90*/  LDC.64 R8, c[0x0][0x390] ;  /* 0x0000e400ff087b82 */ /* 0x000e220000000a00 */
[----:B------:R-:W1:Y:S01]  /*0fa0*/  LDCU UR6, c[0x0][0x384] ;  /* 0x00007080ff0677ac */ /* 0x000e620008000800 */
[----:B0-----:R-:W-:-:S05]  /*0fb0*/  IMAD.WIDE R4, R4, 0x4, R8 ;  /* 0x0000000404047825 */ /* 0x001fca00078e0208 */
[----:B------:R-:W2:Y:S02]  /*0fc0*/  LDG.E R9, desc[UR8][R4.64] ;  /* 0x0000000804097981 */ /* 0x000ea4000c1e1900 */
[----:B--2---:R-:W-:-:S06]  /*0fd0*/  IMAD.WIDE R12, R9, 0x4, R12 ;  /* 0x00000004090c7825 */ /* 0x004fcc00078e020c */
[----:B------:R-:W1:Y:S02]  /*0fe0*/  LDG.E R12, desc[UR8][R12.64] ;  /* 0x000000080c0c7981 */ /* 0x000e64000c1e1900 */
[----:B-1----:R-:W-:-:S04]  /*0ff0*/  ISETP.NE.AND P0, PT, R12, UR6, PT ;  /* 0x000000060c007c0c */ /* 0x002fc8000bf05270 */
[----:B------:R-:W-:-:S04]  /*1000*/  ISETP.NE.AND P0, PT, R12, -0x1, P0 ;  /* 0xffffffff0c00780c */ /* 0x000fc80000705270 */
[----:B------:R-:W-:-:S13]  /*1010*/  ISETP.EQ.OR P0, PT, R0, R9, P0 ;  /* 0x000000090000720c */ /* 0x000fda0000702670 */
[----:B------:R-:W-:Y:S05]  /*1020*/  @P0 BRA `(.L_x_9) ;  /* 0x0000000000140947 */ /* 0x000fea0003800000 */
[----:B------:R-:W0:Y:S02]  /*1030*/  LDC.64 R4, c[0x0][0x3a0] ;  /* 0x0000e800ff047b82 */ /* 0x000e240000000a00 */
[----:B0-----:R-:W-:-:S06]  /*1040*/  IMAD.WIDE R4, R9, 0x4, R4 ;  /* 0x0000000409047825 */ /* 0x001fcc00078e0204 */
[----:B------:R-:W2:Y:S02]  /*1050*/  LDG.E R5, desc[UR8][R4.64] ;  /* 0x0000000804057981 */ /* 0x000ea4000c1e1900 */
[----:B--2--5:R-:W-:-:S04]  /*1060*/  ISETP.GT.AND P0, PT, R2, R5, PT ;  /* 0x000000050200720c */ /* 0x024fc80003f04270 */
[----:B------:R-:W-:-:S09]  /*1070*/  SEL R7, R7, RZ, P0 ;  /* 0x000000ff07077207 */ /* 0x000fd20000000000 */
.L_x_9:
[----:B------:R-:W-:Y:S05]  /*1080*/  BSYNC.RECONVERGENT B2 ;  /* 0x0000000000027941 */ /* 0x000fea0003800200 */
.L_x_8:
[----:B------:R-:W-:-:S13]  /*1090*/  LOP3.LUT P0, RZ, R7, 0xff, RZ, 0xc0, !PT ;  /* 0x000000ff07ff7812 */ /* 0x000fda000780c0ff */
[----:B------:R-:W-:Y:S05]  /*10a0*/  @!P0 BREAK.RELIABLE B0 ;  /* 0x0000000000008942 */ /* 0x000fea0003800100 */
[----:B------:R-:W-:Y:S05]  /*10b0*/  @!P0 BRA `(.L_x_2) ;  /* 0x00000000000c8947 */ /* 0x000fea0003800000 */
.L_x_4:
[----:B------:R-:W-:Y:S05]  /*10c0*/  BSYNC.RELIABLE B0 ;  /* 0x0000000000007941 */ /* 0x000fea0003800100 */
.L_x_3:
[----:B------:R-:W0:Y:S02]  /*10d0*/  LDC R5, c[0x0][0x384] ;  /* 0x0000e100ff057b82 */ /* 0x000e240000000800 */
[----:B0-----:R0:W-:Y:S02]  /*10e0*/  STG.E desc[UR8][R14.64], R5 ;  /* 0x000000050e007986 */ /* 0x0011e4000c101908 */
.L_x_2:
[----:B------:R-:W-:Y:S05]  /*10f0*/  BSYNC.RECONVERGENT B1 ;  /* 0x0000000000017941 */ /* 0x000fea0003800200 */
.L_x_1:
[----:B------:R-:W1:Y:S01]  /*1100*/  LDCU UR6, c[0x0][0x380] ;  /* 0x00007000ff0677ac */ /* 0x000e620008000800 */
[----:B------:R-:W-:-:S05]  /*1110*/  IMAD.IADD R0, R3, 0x1, R0 ;  /* 0x0000000103007824 */ /* 0x000fca00078e0200 */
[----:B-1----:R-:W-:-:S13]  /*1120*/  ISETP.GE.AND P0, PT, R0, UR6, PT ;  /* 0x0000000600007c0c */ /* 0x002fda000bf06270 */
[----:B------:R-:W-:Y:S05]  /*1130*/  @!P0 BRA `(.L_x_14) ;  /* 0xffffffec00f08947 */ /* 0x000fea000383ffff */
[----:B------:R-:W-:Y:S05]  /*1140*/  EXIT ;  /* 0x000000000000794d */ /* 0x000fea0003800000 */
.L_x_15:
        /* <DEDUP_REMOVED lines=11> */
.L_x_17:


//--------------------- .nv.shared.reserved.0     --------------------------
	.section	.nv.shared.reserved.0,"aw",@nobits
	.weak		__nv_reservedSMEM_offset_0_alias
	.size		__nv_reservedSMEM_offset_0_alias, 0, 64
	.other		__nv_reservedSMEM_offset_0_alias,@"STO_CUDA_RESERVED_SHARED STV_DEFAULT"
__nv_reservedSMEM_offset_0_alias:
	.zero		0
	.zero		64


//--------------------- .nv.global                --------------------------
	.section	.nv.global,"aw",@nobits
.nv.global:
	.type		_ZN34_INTERNAL_d79a47b7_4_k_cu_5ce906de6thrust24THRUST_300001_SM_1000_NS3seqE,@object
	.size		_ZN34_INTERNAL_d79a47b7_4_k_cu_5ce906de6thrust24THRUST_300001_SM_1000_NS3seqE,(_ZN34_INTERNAL_d79a47b7_4_k_cu_5ce906de4cuda3std3__48in_placeE - _ZN34_INTERNAL_d79a47b7_4_k_cu_5ce906de6thrust24THRUST_300001_SM_1000_NS3seqE)
_ZN34_INTERNAL_d79a47b7_4_k_cu_5ce906de6thrust24THRUST_300001_SM_1000_NS3seqE:
	.zero		1
	.type		_ZN34_INTERNAL_d79a47b7_4_k_cu_5ce906de4cuda3std3__48in_placeE,@object
	.size		_ZN34_INTERNAL_d79a47b7_4_k_cu_5ce906de4cuda3std3__48in_placeE,(_ZN34_INTERNAL_d79a47b7_4_k_cu_5ce906de4cuda3std6ranges3__45__cpo4sizeE - _ZN34_INTERNAL_d79a47b7_4_k_cu_5ce906de4cuda3std3__48in_placeE)
_ZN34_INTERNAL_d79a47b7_4_k_cu_5ce906de4cuda3std3__48in_placeE:
	.zero		1
	.type		_ZN34_INTERNAL_d79a47b7_4_k_cu_5ce906de4cuda3std6ranges3__45__cpo4sizeE,@object
	.size		_ZN34_INTERNAL_d79a47b7_4_k_cu_5ce906de4cuda3std6ranges3__45__cpo4sizeE,(_ZN34_INTERNAL_d79a47b7_4_k_cu_5ce906de6thrust24THRUST_300001_SM_1000_NS12placeholders2_3E - _ZN34_INTERNAL_d79a47b7_4_k_cu_5ce906de4cuda3std6ranges3__45__cpo4sizeE)
_ZN34_INTERNAL_d79a47b7_4_k_cu_5ce906de4cuda3std6ranges3__45__cpo4sizeE:
	.zero		1
	.type		_ZN34_INTERNAL_d79a47b7_4_k_cu_5ce906de6thrust24THRUST_300001_SM_1000_NS12placeholders2_3E,@object
	.size		_ZN34_INTERNAL_d79a47b7_4_k_cu_5ce906de6thrust24THRUST_300001_SM_1000_NS12placeholders2_3E,(_ZN34_INTERNAL_d79a47b7_4_k_cu_5ce906de4cuda3std3__45__cpo6cbeginE - _ZN34_INTERNAL_d79a47b7_4_k_cu_5ce906de6thrust24THRUST_300001_SM_1000_NS12placeholders2_3E)
_ZN34_INTERNAL_d79a47b7_4_k_cu_5ce906de6thrust24THRUST_300001_SM_1000_NS12placeholders2_3E:
	.zero		1
	.type		_ZN34_INTERNAL_d79a47b7_4_k_cu_5ce906de4cuda3std3__45__cpo6cbeginE,@object
	.size		_ZN34_INTERNAL_d79a47b7_4_k_cu_5ce906de4cuda3std3__45__cpo6cbeginE,(_ZN34_INTERNAL_d79a47b7_4_k_cu_5ce906de4cuda3std6ranges3__45__cpo6cbeginE - _ZN34_INTERNAL_d79a47b7_4_k_cu_5ce906de4cuda3std3__45__cpo6cbeginE)
_ZN34_INTERNAL_d79a47b7_4_k_cu_5ce906de4cuda3std3__45__cpo6cbeginE:
	.zero		1
	.type		_ZN34_INTERNAL_d79a47b7_4_k_cu_5ce906de4cuda3std6ranges3__45__cpo6cbeginE,@object
	.size		_ZN34_INTERNAL_d79a47b7_4_k_cu_5ce906de4cuda3std6ranges3__45__cpo6cbeginE,(_ZN34_INTERNAL_d79a47b7_4_k_cu_5ce906de6thrust24THRUST_300001_SM_1000_NS12placeholders2_7E - _ZN34_INTERNAL_d79a47b7_4_k_cu_5ce906de4cuda3std6ranges3__45__cpo6cbeginE)
_ZN34_INTERNAL_d79a47b7_4_k_cu_5ce906de4cuda3std6ranges3__45__cpo6cbeginE:
	.zero		1
	.type		_ZN34_INTERNAL_d79a47b7_4_k_cu_5ce906de6thrust24THRUST_300001_SM_1000_NS12placeholders2_7E,@object
	.size		_ZN34_INTERNAL_d79a47b7_4_k_cu_5ce906de6thrust24THRUST_300001_SM_1000_NS12placeholders2_7E,(_ZN34_INTERNAL_d79a47b7_4_k_cu_5ce906de4cuda3std3__45__cpo7crbeginE - _ZN34_INTERNAL_d79a47b7_4_k_cu_5ce906de6thrust24THRUST_300001_SM_1000_NS12placeholders2_7E)
_ZN34_INTERNAL_d79a47b7_4_k_cu_5ce906de6thrust24THRUST_300001_SM_1000_NS12placeholders2_7E:
	.zero		1
	.type		_ZN34_INTERNAL_d79a47b7_4_k_cu_5ce906de4cuda3std3__45__cpo7crbeginE,@object
	.size		_ZN34_INTERNAL_d79a47b7_4_k_cu_5ce906de4cuda3std3__45__cpo7crbeginE,(_ZN34_INTERNAL_d79a47b7_4_k_cu_5ce906de4cuda3std6ranges3__45__cpo4nextE - _ZN34_INTERNAL_d79a47b7_4_k_cu_5ce906de4cuda3std3__45__cpo7crbeginE)
_ZN34_INTERNAL_d79a47b7_4_k_cu_5ce906de4cuda3std3__45__cpo7crbeginE:
	.zero		1
	.type		_ZN34_INTERNAL_d79a47b7_4_k_cu_5ce906de4cuda3std6ranges3__45__cpo4nextE,@object
	.size		_ZN34_INTERNAL_d79a47b7_4_k_cu_5ce906de4cuda3std6ranges3__45__cpo4nextE,(_ZN34_INTERNAL_d79a47b7_4_k_cu_5ce906de4cuda3std6ranges3__45__cpo4swapE - _ZN34_INTERNAL_d79a47b7_4_k_cu_5ce906de4cuda3std6ranges3__45__cpo4nextE)
_ZN34_INTERNAL_d79a47b7_4_k_cu_5ce906de4cuda3std6ranges3__45__cpo4nextE:
	.zero		1
	.type		_ZN34_INTERNAL_d79a47b7_4_k_cu_5ce906de4cuda3std6ranges3__45__cpo4swapE,@object
	.size		_ZN34_INTERNAL_d79a47b7_4_k_cu_5ce906de4cuda3std6ranges3__45__cpo4swapE,(_ZN34_INTERNAL_d79a47b7_4_k_cu_5ce906de6thrust24THRUST_300001_SM_1000_NS8cuda_cub10par_nosyncE - _ZN34_INTERNAL_d79a47b7_4_k_cu_5ce906de4cuda3std6ranges3__45__cpo4swapE)
_ZN34_INTERNAL_d79a47b7_4_k_cu_5ce906de4cuda3std6ranges3__45__cpo4swapE:
	.zero		1
	.type		_ZN34_INTERNAL_d79a47b7_4_k_cu_5ce906de6thrust24THRUST_300001_SM_1000_NS8cuda_cub10par_nosyncE,@object
	.size		_ZN34_INTERNAL_d79a47b7_4_k_cu_5ce906de6thrust24THRUST_300001_SM_1000_NS8cuda_cub10par_nosyncE,(_ZN34_INTERNAL_d79a47b7_4_k_cu_5ce906de6thrust24THRUST_300001_SM_1000_NS12placeholders2_9E - _ZN34_INTERNAL_d79a47b7_4_k_cu_5ce906de6thrust24THRUST_300001_SM_1000_NS8cuda_cub10par_nosyncE)
_ZN34_INTERNAL_d79a47b7_4_k_cu_5ce906de6thrust24THRUST_300001_SM_1000_NS8cuda_cub10par_nosyncE:
	.zero		1
	.type		_ZN34_INTERNAL_d79a47b7_4_k_cu_5ce906de6thrust24THRUST_300001_SM_1000_NS12placeholders2_9E,@object
	.size		_ZN34_INTERNAL_d79a47b7_4_k_cu_5ce906de6thrust24THRUST_300001_SM_1000_NS12placeholders2_9E,(_ZN34_INTERNAL_d79a47b7_4_k_cu_5ce906de4cuda3std3__436_GLOBAL__N__d79a47b7_4_k_cu_5ce906de6ignoreE - _ZN34_INTERNAL_d79a47b7_4_k_cu_5ce906de6thrust24THRUST_300001_SM_1000_NS12placeholders2_9E)
_ZN34_INTERNAL_d79a47b7_4_k_cu_5ce906de6thrust24THRUST_300001_SM_1000_NS12placeholders2_9E:
	.zero		1
	.type		_ZN34_INTERNAL_d79a47b7_4_k_cu_5ce906de4cuda3std3__436_GLOBAL__N__d79a47b7_4_k_cu_5ce906de6ignoreE,@object
	.size		_ZN34_INTERNAL_d79a47b7_4_k_cu_5ce906de4cuda3std3__436_GLOBAL__N__d79a47b7_4_k_cu_5ce906de6ignoreE,(_ZN34_INTERNAL_d79a47b7_4_k_cu_5ce906de4cuda3std6ranges3__45__cpo4dataE - _ZN34_INTERNAL_d79a47b7_4_k_cu_5ce906de4cuda3std3__436_GLOBAL__N__d79a47b7_4_k_cu_5ce906de6ignoreE)
_ZN34_INTERNAL_d79a47b7_4_k_cu_5ce906de4cuda3std3__436_GLOBAL__N__d79a47b7_4_k_cu_5ce906de6ignoreE:
	.zero		1
	.type		_ZN34_INTERNAL_d79a47b7_4_k_cu_5ce906de4cuda3std6ranges3__45__cpo4dataE,@object
	.size		_ZN34_INTERNAL_d79a47b7_4_k_cu_5ce906de4cuda3std6ranges3__45__cpo4dataE,(_ZN34_INTERNAL_d79a47b7_4_k_cu_5ce906de6thrust24THRUST_300001_SM_1000_NS12placeholders2_1E - _ZN34_INTERNAL_d79a47b7_4_k_cu_5ce906de4cuda3std6ranges3__45__cpo4dataE)
_ZN34_INTERNAL_d79a47b7_4_k_cu_5ce906de4cuda3std6ranges3__45__cpo4dataE:
	.zero		1
	.type		_ZN34_INTERNAL_d79a47b7_4_k_cu_5ce906de6thrust24THRUST_300001_SM_1000_NS12placeholders2_1E,@object
	.size		_ZN34_INTERNAL_d79a47b7_4_k_cu_5ce906de6thrust24THRUST_300001_SM_1000_NS12placeholders2_1E,(_ZN34_INTERNAL_d79a47b7_4_k_cu_5ce906de4cuda3std3__45__cpo5beginE - _ZN34_INTERNAL_d79a47b7_4_k_cu_5ce906de6thrust24THRUST_300001_SM_1000_NS12placeholders2_1E)
_ZN34_INTERNAL_d79a47b7_4_k_cu_5ce906de6thrust24THRUST_300001_SM_1000_NS12placeholders2_1E:
	.zero		1
	.type		_ZN34_INTERNAL_d79a47b7_4_k_cu_5ce906de4cuda3std3__45__cpo5beginE,@object
	.size		_ZN34_INTERNAL_d79a47b7_4_k_cu_5ce906de4cuda3std3__45__cpo5beginE,(_ZN34_INTERNAL_d79a47b7_4_k_cu_5ce906de4cuda3std6ranges3__45__cpo5beginE - _ZN34_INTERNAL_d79a47b7_4_k_cu_5ce906de4cuda3std3__45__cpo5beginE)
_ZN34_INTERNAL_d79a47b7_4_k_cu_5ce906de4cuda3std3__45__cpo5beginE:
	.zero		1
	.type		_ZN34_INTERNAL_d79a47b7_4_k_cu_5ce906de4cuda3std6ranges3__45__cpo5beginE,@object
	.size		_ZN34_INTERNAL_d79a47b7_4_k_cu_5ce906de4cuda3std6ranges3__45__cpo5beginE,(_ZN34_INTERNAL_d79a47b7_4_k_cu_5ce906de6thrust24THRUST_300001_SM_1000_NS12placeholders2_5E - _ZN34_INTERNAL_d79a47b7_4_k_cu_5ce906de4cuda3std6ranges3__45__cpo5beginE)
_ZN34_INTERNAL_d79a47b7_4_k_cu_5ce906de4cuda3std6ranges3__45__cpo5beginE:
	.zero		1
	.type		_ZN34_INTERNAL_d79a47b7_4_k_cu_5ce906de6thrust24THRUST_300001_SM_1000_NS12placeholders2_5E,@object
	.size		_ZN34_INTERNAL_d79a47b7_4_k_cu_5ce906de6thrust24THRUST_300001_SM_1000_NS12placeholders2_5E,(_ZN34_INTERNAL_d79a47b7_4_k_cu_5ce906de4cuda3std3__45__cpo6rbeginE - _ZN34_INTERNAL_d79a47b7_4_k_cu_5ce906de6thrust24THRUST_300001_SM_1000_NS12placeholders2_5E)
_ZN34_INTERNAL_d79a47b7_4_k_cu_5ce906de6thrust24THRUST_300001_SM_1000_NS12placeholders2_5E:
	.zero		1
	.type		_ZN34_INTERNAL_d79a47b7_4_k_cu_5ce906de4cuda3std3__45__cpo6rbeginE,@object
	.size		_ZN34_INTERNAL_d79a47b7_4_k_cu_5ce906de4cuda3std3__45__cpo6rbeginE,(_ZN34_INTERNAL_d79a47b7_4_k_cu_5ce906de4cuda3std6ranges3__45__cpo7advanceE - _ZN34_INTERNAL_d79a47b7_4_k_cu_5ce906de4cuda3std3__45__cpo6rbeginE)
_ZN34_INTERNAL_d79a47b7_4_k_cu_5ce906de4cuda3std3__45__cpo6rbeginE:
	.zero		1
	.type		_ZN34_INTERNAL_d79a47b7_4_k_cu_5ce906de4cuda3std6ranges3__45__cpo7advanceE,@object
	.size		_ZN34_INTERNAL_d79a47b7_4_k_cu_5ce906de4cuda3std6ranges3__45__cpo7advanceE,(_ZN34_INTERNAL_d79a47b7_4_k_cu_5ce906de4cuda3std3__47nulloptE - _ZN34_INTERNAL_d79a47b7_4_k_cu_5ce906de4cuda3std6ranges3__45__cpo7advanceE)
_ZN34_INTERNAL_d79a47b7_4_k_cu_5ce906de4cuda3std6ranges3__45__cpo7advanceE:
	.zero		1
	.type		_ZN34_INTERNAL_d79a47b7_4_k_cu_5ce906de4cuda3std3__47nulloptE,@object
	.size		_ZN34_INTERNAL_d79a47b7_4_k_cu_5ce906de4cuda3std3__47nulloptE,(_ZN34_INTERNAL_d79a47b7_4_k_cu_5ce906de4cuda3std6ranges3__45__cpo8distanceE - _ZN34_INTERNAL_d79a47b7_4_k_cu_5ce906de4cuda3std3__47nulloptE)
_ZN34_INTERNAL_d79a47b7_4_k_cu_5ce906de4cuda3std3__47nulloptE:
	.zero		1
	.type		_ZN34_INTERNAL_d79a47b7_4_k_cu_5ce906de4cuda3std6ranges3__45__cpo8distanceE,@object
	.size		_ZN34_INTERNAL_d79a47b7_4_k_cu_5ce906de4cuda3std6ranges3__45__cpo8distanceE,(_ZN34_INTERNAL_d79a47b7_4_k_cu_5ce906de6thrust24THRUST_300001_SM_1000_NS12placeholders3_10E - _ZN34_INTERNAL_d79a47b7_4_k_cu_5ce906de4cuda3std6ranges3__45__cpo8distanceE)
_ZN34_INTERNAL_d79a47b7_4_k_cu_5ce906de4cuda3std6ranges3__45__cpo8distanceE:
	.zero		1
	.type		_ZN34_INTERNAL_d79a47b7_4_k_cu_5ce906de6thrust24THRUST_300001_SM_1000_NS12placeholders3_10E,@object
	.size		_ZN34_INTERNAL_d79a47b7_4_k_cu_5ce906de6thrust24THRUST_300001_SM_1000_NS12placeholders3_10E,(_ZN34_INTERNAL_d79a47b7_4_k_cu_5ce906de4cuda3std3__419piecewise_constructE - _ZN34_INTERNAL_d79a47b7_4_k_cu_5ce906de6thrust24THRUST_300001_SM_1000_NS12placeholders3_10E)
_ZN34_INTERNAL_d79a47b7_4_k_cu_5ce906de6thrust24THRUST_300001_SM_1000_NS12placeholders3_10E:
	.zero		1
	.type		_ZN34_INTERNAL_d79a47b7_4_k_cu_5ce906de4cuda3std3__419piecewise_constructE,@object
	.size		_ZN34_INTERNAL_d79a47b7_4_k_cu_5ce906de4cuda3std3__419piecewise_constructE,(_ZN34_INTERNAL_d79a47b7_4_k_cu_5ce906de4cuda3std6ranges3__45__cpo5cdataE - _ZN34_INTERNAL_d79a47b7_4_k_cu_5ce906de4cuda3std3__419piecewise_constructE)
_ZN34_INTERNAL_d79a47b7_4_k_cu_5ce906de4cuda3std3__419piecewise_constructE:
	.zero		1
	.type		_ZN34_INTERNAL_d79a47b7_4_k_cu_5ce906de4cuda3std6ranges3__45__cpo5cdataE,@object
	.size		_ZN34_INTERNAL_d79a47b7_4_k_cu_5ce906de4cuda3std6ranges3__45__cpo5cdataE,(_ZN34_INTERNAL_d79a47b7_4_k_cu_5ce906de6thrust24THRUST_300001_SM_1000_NS12placeholders2_2E - _ZN34_INTERNAL_d79a47b7_4_k_cu_5ce906de4cuda3std6ranges3__45__cpo5cdataE)
_ZN34_INTERNAL_d79a47b7_4_k_cu_5ce906de4cuda3std6ranges3__45__cpo5cdataE:
	.zero		1
	.type		_ZN34_INTERNAL_d79a47b7_4_k_cu_5ce906de6thrust24THRUST_300001_SM_1000_NS12placeholders2_2E,@object
	.size		_ZN34_INTERNAL_d79a47b7_4_k_cu_5ce906de6thrust24THRUST_300001_SM_1000_NS12placeholders2_2E,(_ZN34_INTERNAL_d79a47b7_4_k_cu_5ce906de4cuda3std3__45__cpo3endE - _ZN34_INTERNAL_d79a47b7_4_k_cu_5ce906de6thrust24THRUST_300001_SM_1000_NS12placeholders2_2E)
_ZN34_INTERNAL_d79a47b7_4_k_cu_5ce906de6thrust24THRUST_300001_SM_1000_NS12placeholders2_2E:
	.zero		1
	.type		_ZN34_INTERNAL_d79a47b7_4_k_cu_5ce906de4cuda3std3__45__cpo3endE,@object
	.size		_ZN34_INTERNAL_d79a47b7_4_k_cu_5ce906de4cuda3std3__45__cpo3endE,(_ZN34_INTERNAL_d79a47b7_4_k_cu_5ce906de4cuda3std6ranges3__45__cpo3endE - _ZN34_INTERNAL_d79a47b7_4_k_cu_5ce906de4cuda3std3__45__cpo3endE)
_ZN34_INTERNAL_d79a47b7_4_k_cu_5ce906de4cuda3std3__45__cpo3endE:
	.zero		1
	.type		_ZN34_INTERNAL_d79a47b7_4_k_cu_5ce906de4cuda3std6ranges3__45__cpo3endE,@object
	.size		_ZN34_INTERNAL_d79a47b7_4_k_cu_5ce906de4cuda3std6ranges3__45__cpo3endE,(_ZN34_INTERNAL_d79a47b7_4_k_cu_5ce906de6thrust24THRUST_300001_SM_1000_NS12placeholders2_6E - _ZN34_INTERNAL_d79a47b7_4_k_cu_5ce906de4cuda3std6ranges3__45__cpo3endE)
_ZN34_INTERNAL_d79a47b7_4_k_cu_5ce906de4cuda3std6ranges3__45__cpo3endE:
	.zero		1
	.type		_ZN34_INTERNAL_d79a47b7_4_k_cu_5ce906de6thrust24THRUST_300001_SM_1000_NS12placeholders2_6E,@object
	.size		_ZN34_INTERNAL_d79a47b7_4_k_cu_5ce906de6thrust24THRUST_300001_SM_1000_NS12placeholders2_6E,(_ZN34_INTERNAL_d79a47b7_4_k_cu_5ce906de4cuda3std3__45__cpo4rendE - _ZN34_INTERNAL_d79a47b7_4_k_cu_5ce906de6thrust24THRUST_300001_SM_1000_NS12placeholders2_6E)
_ZN34_INTERNAL_d79a47b7_4_k_cu_5ce906de6thrust24THRUST_300001_SM_1000_NS12placeholders2_6E:
	.zero		1
	.type		_ZN34_INTERNAL_d79a47b7_4_k_cu_5ce906de4cuda3std3__45__cpo4rendE,@object
	.size		_ZN34_INTERNAL_d79a47b7_4_k_cu_5ce906de4cuda3std3__45__cpo4rendE,(_ZN34_INTERNAL_d79a47b7_4_k_cu_5ce906de4cuda3std6ranges3__45__cpo9iter_swapE - _ZN34_INTERNAL_d79a47b7_4_k_cu_5ce906de4cuda3std3__45__cpo4rendE)
_ZN34_INTERNAL_d79a47b7_4_k_cu_5ce906de4cuda3std3__45__cpo4rendE:
	.zero		1
	.type		_ZN34_INTERNAL_d79a47b7_4_k_cu_5ce906de4cuda3std6ranges3__45__cpo9iter_swapE,@object
	.size		_ZN34_INTERNAL_d79a47b7_4_k_cu_5ce906de4cuda3std6ranges3__45__cpo9iter_swapE,(_ZN34_INTERNAL_d79a47b7_4_k_cu_5ce906de4cuda3std3__48unexpectE - _ZN34_INTERNAL_d79a47b7_4_k_cu_5ce906de4cuda3std6ranges3__45__cpo9iter_swapE)
_ZN34_INTERNAL_d79a47b7_4_k_cu_5ce906de4cuda3std6ranges3__45__cpo9iter_swapE:
	.zero		1
	.type		_ZN34_INTERNAL_d79a47b7_4_k_cu_5ce906de4cuda3std3__48unexpectE,@object
	.size		_ZN34_INTERNAL_d79a47b7_4_k_cu_5ce906de4cuda3std3__48unexpectE,(_ZN34_INTERNAL_d79a47b7_4_k_cu_5ce906de6thrust24THRUST_300001_SM_1000_NS8cuda_cub3parE - _ZN34_INTERNAL_d79a47b7_4_k_cu_5ce906de4cuda3std3__48unexpectE)
_ZN34_INTERNAL_d79a47b7_4_k_cu_5ce906de4cuda3std3__48unexpectE:
	.zero		1
	.type		_ZN34_INTERNAL_d79a47b7_4_k_cu_5ce906de6thrust24THRUST_300001_SM_1000_NS8cuda_cub3parE,@object
	.size		_ZN34_INTERNAL_d79a47b7_4_k_cu_5ce906de6thrust24THRUST_300001_SM_1000_NS8cuda_cub3parE,(_ZN34_INTERNAL_d79a47b7_4_k_cu_5ce906de6thrust24THRUST_300001_SM_1000_NS12placeholders2_4E - _ZN34_INTERNAL_d79a47b7_4_k_cu_5ce906de6thrust24THRUST_300001_SM_1000_NS8cuda_cub3parE)
_ZN34_INTERNAL_d79a47b7_4_k_cu_5ce906de6thrust24THRUST_300001_SM_1000_NS8cuda_cub3parE:
	.zero		1
	.type		_ZN34_INTERNAL_d79a47b7_4_k_cu_5ce906de6thrust24THRUST_300001_SM_1000_NS12placeholders2_4E,@object
	.size		_ZN34_INTERNAL_d79a47b7_4_k_cu_5ce906de6thrust24THRUST_300001_SM_1000_NS12placeholders2_4E,(_ZN34_INTERNAL_d79a47b7_4_k_cu_5ce906de4cuda3std3__45__cpo4cendE - _ZN34_INTERNAL_d79a47b7_4_k_cu_5ce906de6thrust24THRUST_300001_SM_1000_NS12placeholders2_4E)
_ZN34_INTERNAL_d79a47b7_4_k_cu_5ce906de6thrust24THRUST_300001_SM_1000_NS12placeholders2_4E:
	.zero		1
	.type		_ZN34_INTERNAL_d79a47b7_4_k_cu_5ce906de4cuda3std3__45__cpo4cendE,@object
	.size		_ZN34_INTERNAL_d79a47b7_4_k_cu_5ce906de4cuda3std3__45__cpo4cendE,(_ZN34_INTERNAL_d79a47b7_4_k_cu_5ce906de4cuda3std6ranges3__45__cpo4cendE - _ZN34_INTERNAL_d79a47b7_4_k_cu_5ce906de4cuda3std3__45__cpo4cendE)
_ZN34_INTERNAL_d79a47b7_4_k_cu_5ce906de4cuda3std3__45__cpo4cendE:
	.zero		1
	.type		_ZN34_INTERNAL_d79a47b7_4_k_cu_5ce906de4cuda3std6ranges3__45__cpo4cendE,@object
	.size		_ZN34_INTERNAL_d79a47b7_4_k_cu_5ce906de4cuda3std6ranges3__45__cpo4cendE,(_ZN34_INTERNAL_d79a47b7_4_k_cu_5ce906de4cuda3std3__420unreachable_sentinelE - _ZN34_INTERNAL_d79a47b7_4_k_cu_5ce906de4cuda3std6ranges3__45__cpo4cendE)
_ZN34_INTERNAL_d79a47b7_4_k_cu_5ce906de4cuda3std6ranges3__45__cpo4cendE:
	.zero		1
	.type		_ZN34_INTERNAL_d79a47b7_4_k_cu_5ce906de4cuda3std3__420unreachable_sentinelE,@object
	.size		_ZN34_INTERNAL_d79a47b7_4_k_cu_5ce906de4cuda3std3__420unreachable_sentinelE,(_ZN34_INTERNAL_d79a47b7_4_k_cu_5ce906de4cuda3std6ranges3__45__cpo5ssizeE - _ZN34_INTERNAL_d79a47b7_4_k_cu_5ce906de4cuda3std3__420unreachable_sentinelE)
_ZN34_INTERNAL_d79a47b7_4_k_cu_5ce906de4cuda3std3__420unreachable_sentinelE:
	.zero		1
	.type		_ZN34_INTERNAL_d79a47b7_4_k_cu_5ce906de4cuda3std6ranges3__45__cpo5ssizeE,@object
	.size		_ZN34_INTERNAL_d79a47b7_4_k_cu_5ce906de4cuda3std6ranges3__45__cpo5ssizeE,(_ZN34_INTERNAL_d79a47b7_4_k_cu_5ce906de6thrust24THRUST_300001_SM_1000_NS12placeholders2_8E - _ZN34_INTERNAL_d79a47b7_4_k_cu_5ce906de4cuda3std6ranges3__45__cpo5ssizeE)
_ZN34_INTERNAL_d79a47b7_4_k_cu_5ce906de4cuda3std6ranges3__45__cpo5ssizeE:
	.zero		1
	.type		_ZN34_INTERNAL_d79a47b7_4_k_cu_5ce906de6thrust24THRUST_300001_SM_1000_NS12placeholders2_8E,@object
	.size		_ZN34_INTERNAL_d79a47b7_4_k_cu_5ce906de6thrust24THRUST_300001_SM_1000_NS12placeholders2_8E,(_ZN34_INTERNAL_d79a47b7_4_k_cu_5ce906de4cuda3std3__45__cpo5crendE - _ZN34_INTERNAL_d79a47b7_4_k_cu_5ce906de6thrust24THRUST_300001_SM_1000_NS12placeholders2_8E)
_ZN34_INTERNAL_d79a47b7_4_k_cu_5ce906de6thrust24THRUST_300001_SM_1000_NS12placeholders2_8E:
	.zero		1
	.type		_ZN34_INTERNAL_d79a47b7_4_k_cu_5ce906de4cuda3std3__45__cpo5crendE,@object
	.size		_ZN34_INTERNAL_d79a47b7_4_k_cu_5ce906de4cuda3std3__45__cpo5crendE,(_ZN34_INTERNAL_d79a47b7_4_k_cu_5ce906de4cuda3std6ranges3__45__cpo4prevE - _ZN34_INTERNAL_d79a47b7_4_k_cu_5ce906de4cuda3std3__45__cpo5crendE)
_ZN34_INTERNAL_d79a47b7_4_k_cu_5ce906de4cuda3std3__45__cpo5crendE:
	.zero		1
	.type		_ZN34_INTERNAL_d79a47b7_4_k_cu_5ce906de4cuda3std6ranges3__45__cpo4prevE,@object
	.size		_ZN34_INTERNAL_d79a47b7_4_k_cu_5ce906de4cuda3std6ranges3__45__cpo4prevE,(_ZN34_INTERNAL_d79a47b7_4_k_cu_5ce906de4cuda3std6ranges3__45__cpo9iter_moveE - _ZN34_INTERNAL_d79a47b7_4_k_cu_5ce906de4cuda3std6ranges3__45__cpo4prevE)
_ZN34_INTERNAL_d79a47b7_4_k_cu_5ce906de4cuda3std6ranges3__45__cpo4prevE:
	.zero		1
	.type		_ZN34_INTERNAL_d79a47b7_4_k_cu_5ce906de4cuda3std6ranges3__45__cpo9iter_moveE,@object
	.size		_ZN34_INTERNAL_d79a47b7_4_k_cu_5ce906de4cuda3std6ranges3__45__cpo9iter_moveE,(_ZN34_INTERNAL_d79a47b7_4_k_cu_5ce906de6thrust24THRUST_300001_SM_1000_NS6system6detail10sequential3seqE - _ZN34_INTERNAL_d79a47b7_4_k_cu_5ce906de4cuda3std6ranges3__45__cpo9iter_moveE)
_ZN34_INTERNAL_d79a47b7_4_k_cu_5ce906de4cuda3std6ranges3__45__cpo9iter_moveE:
	.zero		1
	.type		_ZN34_INTERNAL_d79a47b7_4_k_cu_5ce906de6thrust24THRUST_300001_SM_1000_NS6system6detail10sequential3seqE,@object
	.size		_ZN34_INTERNAL_d79a47b7_4_k_cu_5ce906de6thrust24THRUST_300001_SM_1000_NS6system6detail10sequential3seqE,(.L_31 - _ZN34_INTERNAL_d79a47b7_4_k_cu_5ce906de6thrust24THRUST_300001_SM_1000_NS6system6detail10sequential3seqE)
_ZN34_INTERNAL_d79a47b7_4_k_cu_5ce906de6thrust24THRUST_300001_SM_1000_NS6system6detail10sequential3seqE:
	.zero		1
.L_31:


//--------------------- .nv.constant0._ZN3cub18CUB_300001_SM_10006detail11EmptyKernelIvEEvv --------------------------
	.section	.nv.constant0._ZN3cub18CUB_300001_SM_10006detail11EmptyKernelIvEEvv,"a",@progbits
	.sectionflags	@""
	.align	4
.nv.constant0._ZN3cub18CUB_300001_SM_10006detail11EmptyKernelIvEEvv:
	.zero		896


//--------------------- .nv.constant0._Z16color_jpl_kerneliiPKiS0_PKfS0_Pi --------------------------
	.section	.nv.constant0._Z16color_jpl_kerneliiPKiS0_PKfS0_Pi,"a",@progbits
	.sectionflags	@""
	.align	4
.nv.constant0._Z16color_jpl_kerneliiPKiS0_PKfS0_Pi:
	.zero		944


//--------------------- SYMBOLS --------------------------

	.type		.nv.reservedSmem.offset0,@object
	.size		.nv.reservedSmem.offset0,0x4
